//
// Generated by NVIDIA NVVM Compiler
//
// Compiler Build ID: CL-36424714
// Cuda compilation tools, release 13.0, V13.0.88
// Based on NVVM 20.0.0
//

.version 9.0
.target sm_100
.address_size 64

	// .globl	_Z9GPU_dgemvPdiiS_S_
// _ZZ11GPU_dgemv_3PdiiS_S_E4ans3 has been demoted
// _ZZ11GPU_dgemv_2PdiiS_S_E3ans has been demoted

.visible .entry _Z9GPU_dgemvPdiiS_S_(
	.param .u64 .ptr .align 1 _Z9GPU_dgemvPdiiS_S__param_0,
	.param .u32 _Z9GPU_dgemvPdiiS_S__param_1,
	.param .u32 _Z9GPU_dgemvPdiiS_S__param_2,
	.param .u64 .ptr .align 1 _Z9GPU_dgemvPdiiS_S__param_3,
	.param .u64 .ptr .align 1 _Z9GPU_dgemvPdiiS_S__param_4
)
{
	.reg .pred 	%p<11>;
	.reg .b32 	%r<61>;
	.reg .b64 	%rd<78>;
	.reg .b64 	%fd<112>;

	ld.param.u64 	%rd7, [_Z9GPU_dgemvPdiiS_S__param_0];
	ld.param.u32 	%r21, [_Z9GPU_dgemvPdiiS_S__param_1];
	ld.param.u32 	%r20, [_Z9GPU_dgemvPdiiS_S__param_2];
	ld.param.u64 	%rd8, [_Z9GPU_dgemvPdiiS_S__param_3];
	ld.param.u64 	%rd6, [_Z9GPU_dgemvPdiiS_S__param_4];
	cvta.to.global.u64 	%rd1, %rd8;
	cvta.to.global.u64 	%rd2, %rd7;
	mov.u32 	%r22, %ctaid.x;
	mov.u32 	%r23, %ntid.x;
	mov.u32 	%r24, %tid.x;
	mad.lo.s32 	%r1, %r22, %r23, %r24;
	setp.ge.u32 	%p1, %r1, %r21;
	@%p1 bra 	$L__BB0_15;
	setp.eq.s32 	%p2, %r20, 0;
	mov.f64 	%fd111, 0d0000000000000000;
	@%p2 bra 	$L__BB0_14;
	mul.lo.s32 	%r2, %r20, %r1;
	and.b32  	%r3, %r20, 15;
	setp.lt.u32 	%p3, %r20, 16;
	mov.f64 	%fd111, 0d0000000000000000;
	mov.b32 	%r57, 0;
	@%p3 bra 	$L__BB0_5;
	and.b32  	%r57, %r20, -16;
	mov.f64 	%fd111, 0d0000000000000000;
	mov.b32 	%r55, 0;
$L__BB0_4:
	.pragma "nounroll";
	add.s32 	%r27, %r55, %r2;
	mul.wide.u32 	%rd9, %r27, 8;
	add.s64 	%rd10, %rd2, %rd9;
	ld.global.f64 	%fd18, [%rd10];
	mul.wide.u32 	%rd11, %r55, 8;
	add.s64 	%rd12, %rd1, %rd11;
	ld.global.f64 	%fd19, [%rd12];
	fma.rn.f64 	%fd20, %fd18, %fd19, %fd111;
	add.s32 	%r28, %r27, 1;
	mul.wide.u32 	%rd13, %r28, 8;
	add.s64 	%rd14, %rd2, %rd13;
	ld.global.f64 	%fd21, [%rd14];
	ld.global.f64 	%fd22, [%rd12+8];
	fma.rn.f64 	%fd23, %fd21, %fd22, %fd20;
	add.s32 	%r29, %r27, 2;
	mul.wide.u32 	%rd15, %r29, 8;
	add.s64 	%rd16, %rd2, %rd15;
	ld.global.f64 	%fd24, [%rd16];
	ld.global.f64 	%fd25, [%rd12+16];
	fma.rn.f64 	%fd26, %fd24, %fd25, %fd23;
	add.s32 	%r30, %r27, 3;
	mul.wide.u32 	%rd17, %r30, 8;
	add.s64 	%rd18, %rd2, %rd17;
	ld.global.f64 	%fd27, [%rd18];
	ld.global.f64 	%fd28, [%rd12+24];
	fma.rn.f64 	%fd29, %fd27, %fd28, %fd26;
	add.s32 	%r31, %r27, 4;
	mul.wide.u32 	%rd19, %r31, 8;
	add.s64 	%rd20, %rd2, %rd19;
	ld.global.f64 	%fd30, [%rd20];
	ld.global.f64 	%fd31, [%rd12+32];
	fma.rn.f64 	%fd32, %fd30, %fd31, %fd29;
	add.s32 	%r32, %r27, 5;
	mul.wide.u32 	%rd21, %r32, 8;
	add.s64 	%rd22, %rd2, %rd21;
	ld.global.f64 	%fd33, [%rd22];
	ld.global.f64 	%fd34, [%rd12+40];
	fma.rn.f64 	%fd35, %fd33, %fd34, %fd32;
	add.s32 	%r33, %r27, 6;
	mul.wide.u32 	%rd23, %r33, 8;
	add.s64 	%rd24, %rd2, %rd23;
	ld.global.f64 	%fd36, [%rd24];
	ld.global.f64 	%fd37, [%rd12+48];
	fma.rn.f64 	%fd38, %fd36, %fd37, %fd35;
	add.s32 	%r34, %r27, 7;
	mul.wide.u32 	%rd25, %r34, 8;
	add.s64 	%rd26, %rd2, %rd25;
	ld.global.f64 	%fd39, [%rd26];
	ld.global.f64 	%fd40, [%rd12+56];
	fma.rn.f64 	%fd41, %fd39, %fd40, %fd38;
	add.s32 	%r35, %r27, 8;
	mul.wide.u32 	%rd27, %r35, 8;
	add.s64 	%rd28, %rd2, %rd27;
	ld.global.f64 	%fd42, [%rd28];
	ld.global.f64 	%fd43, [%rd12+64];
	fma.rn.f64 	%fd44, %fd42, %fd43, %fd41;
	add.s32 	%r36, %r27, 9;
	mul.wide.u32 	%rd29, %r36, 8;
	add.s64 	%rd30, %rd2, %rd29;
	ld.global.f64 	%fd45, [%rd30];
	ld.global.f64 	%fd46, [%rd12+72];
	fma.rn.f64 	%fd47, %fd45, %fd46, %fd44;
	add.s32 	%r37, %r27, 10;
	mul.wide.u32 	%rd31, %r37, 8;
	add.s64 	%rd32, %rd2, %rd31;
	ld.global.f64 	%fd48, [%rd32];
	ld.global.f64 	%fd49, [%rd12+80];
	fma.rn.f64 	%fd50, %fd48, %fd49, %fd47;
	add.s32 	%r38, %r27, 11;
	mul.wide.u32 	%rd33, %r38, 8;
	add.s64 	%rd34, %rd2, %rd33;
	ld.global.f64 	%fd51, [%rd34];
	ld.global.f64 	%fd52, [%rd12+88];
	fma.rn.f64 	%fd53, %fd51, %fd52, %fd50;
	add.s32 	%r39, %r27, 12;
	mul.wide.u32 	%rd35, %r39, 8;
	add.s64 	%rd36, %rd2, %rd35;
	ld.global.f64 	%fd54, [%rd36];
	ld.global.f64 	%fd55, [%rd12+96];
	fma.rn.f64 	%fd56, %fd54, %fd55, %fd53;
	add.s32 	%r40, %r27, 13;
	mul.wide.u32 	%rd37, %r40, 8;
	add.s64 	%rd38, %rd2, %rd37;
	ld.global.f64 	%fd57, [%rd38];
	ld.global.f64 	%fd58, [%rd12+104];
	fma.rn.f64 	%fd59, %fd57, %fd58, %fd56;
	add.s32 	%r41, %r27, 14;
	mul.wide.u32 	%rd39, %r41, 8;
	add.s64 	%rd40, %rd2, %rd39;
	ld.global.f64 	%fd60, [%rd40];
	ld.global.f64 	%fd61, [%rd12+112];
	fma.rn.f64 	%fd62, %fd60, %fd61, %fd59;
	add.s32 	%r42, %r27, 15;
	mul.wide.u32 	%rd41, %r42, 8;
	add.s64 	%rd42, %rd2, %rd41;
	ld.global.f64 	%fd63, [%rd42];
	ld.global.f64 	%fd64, [%rd12+120];
	fma.rn.f64 	%fd111, %fd63, %fd64, %fd62;
	add.s32 	%r55, %r55, 16;
	setp.ne.s32 	%p4, %r55, %r57;
	@%p4 bra 	$L__BB0_4;
$L__BB0_5:
	setp.eq.s32 	%p5, %r3, 0;
	@%p5 bra 	$L__BB0_14;
	and.b32  	%r8, %r20, 7;
	setp.lt.u32 	%p6, %r3, 8;
	@%p6 bra 	$L__BB0_8;
	add.s32 	%r43, %r57, %r2;
	mul.wide.u32 	%rd43, %r43, 8;
	add.s64 	%rd44, %rd2, %rd43;
	ld.global.f64 	%fd66, [%rd44];
	mul.wide.u32 	%rd45, %r57, 8;
	add.s64 	%rd46, %rd1, %rd45;
	ld.global.f64 	%fd67, [%rd46];
	fma.rn.f64 	%fd68, %fd66, %fd67, %fd111;
	add.s32 	%r44, %r43, 1;
	mul.wide.u32 	%rd47, %r44, 8;
	add.s64 	%rd48, %rd2, %rd47;
	ld.global.f64 	%fd69, [%rd48];
	ld.global.f64 	%fd70, [%rd46+8];
	fma.rn.f64 	%fd71, %fd69, %fd70, %fd68;
	add.s32 	%r45, %r43, 2;
	mul.wide.u32 	%rd49, %r45, 8;
	add.s64 	%rd50, %rd2, %rd49;
	ld.global.f64 	%fd72, [%rd50];
	ld.global.f64 	%fd73, [%rd46+16];
	fma.rn.f64 	%fd74, %fd72, %fd73, %fd71;
	add.s32 	%r46, %r43, 3;
	mul.wide.u32 	%rd51, %r46, 8;
	add.s64 	%rd52, %rd2, %rd51;
	ld.global.f64 	%fd75, [%rd52];
	ld.global.f64 	%fd76, [%rd46+24];
	fma.rn.f64 	%fd77, %fd75, %fd76, %fd74;
	add.s32 	%r47, %r43, 4;
	mul.wide.u32 	%rd53, %r47, 8;
	add.s64 	%rd54, %rd2, %rd53;
	ld.global.f64 	%fd78, [%rd54];
	ld.global.f64 	%fd79, [%rd46+32];
	fma.rn.f64 	%fd80, %fd78, %fd79, %fd77;
	add.s32 	%r48, %r43, 5;
	mul.wide.u32 	%rd55, %r48, 8;
	add.s64 	%rd56, %rd2, %rd55;
	ld.global.f64 	%fd81, [%rd56];
	ld.global.f64 	%fd82, [%rd46+40];
	fma.rn.f64 	%fd83, %fd81, %fd82, %fd80;
	add.s32 	%r49, %r43, 6;
	mul.wide.u32 	%rd57, %r49, 8;
	add.s64 	%rd58, %rd2, %rd57;
	ld.global.f64 	%fd84, [%rd58];
	ld.global.f64 	%fd85, [%rd46+48];
	fma.rn.f64 	%fd86, %fd84, %fd85, %fd83;
	add.s32 	%r50, %r43, 7;
	mul.wide.u32 	%rd59, %r50, 8;
	add.s64 	%rd60, %rd2, %rd59;
	ld.global.f64 	%fd87, [%rd60];
	ld.global.f64 	%fd88, [%rd46+56];
	fma.rn.f64 	%fd111, %fd87, %fd88, %fd86;
	add.s32 	%r57, %r57, 8;
$L__BB0_8:
	setp.eq.s32 	%p7, %r8, 0;
	@%p7 bra 	$L__BB0_14;
	and.b32  	%r11, %r20, 3;
	setp.lt.u32 	%p8, %r8, 4;
	@%p8 bra 	$L__BB0_11;
	add.s32 	%r51, %r57, %r2;
	mul.wide.u32 	%rd61, %r51, 8;
	add.s64 	%rd62, %rd2, %rd61;
	ld.global.f64 	%fd90, [%rd62];
	mul.wide.u32 	%rd63, %r57, 8;
	add.s64 	%rd64, %rd1, %rd63;
	ld.global.f64 	%fd91, [%rd64];
	fma.rn.f64 	%fd92, %fd90, %fd91, %fd111;
	add.s32 	%r52, %r51, 1;
	mul.wide.u32 	%rd65, %r52, 8;
	add.s64 	%rd66, %rd2, %rd65;
	ld.global.f64 	%fd93, [%rd66];
	ld.global.f64 	%fd94, [%rd64+8];
	fma.rn.f64 	%fd95, %fd93, %fd94, %fd92;
	add.s32 	%r53, %r51, 2;
	mul.wide.u32 	%rd67, %r53, 8;
	add.s64 	%rd68, %rd2, %rd67;
	ld.global.f64 	%fd96, [%rd68];
	ld.global.f64 	%fd97, [%rd64+16];
	fma.rn.f64 	%fd98, %fd96, %fd97, %fd95;
	add.s32 	%r54, %r51, 3;
	mul.wide.u32 	%rd69, %r54, 8;
	add.s64 	%rd70, %rd2, %rd69;
	ld.global.f64 	%fd99, [%rd70];
	ld.global.f64 	%fd100, [%rd64+24];
	fma.rn.f64 	%fd111, %fd99, %fd100, %fd98;
	add.s32 	%r57, %r57, 4;
$L__BB0_11:
	setp.eq.s32 	%p9, %r11, 0;
	@%p9 bra 	$L__BB0_14;
	mul.wide.u32 	%rd71, %r57, 8;
	add.s64 	%rd77, %rd1, %rd71;
	add.s32 	%r60, %r57, %r2;
	neg.s32 	%r59, %r11;
$L__BB0_13:
	.pragma "nounroll";
	mul.wide.u32 	%rd72, %r60, 8;
	add.s64 	%rd73, %rd2, %rd72;
	ld.global.f64 	%fd101, [%rd73];
	ld.global.f64 	%fd102, [%rd77];
	fma.rn.f64 	%fd111, %fd101, %fd102, %fd111;
	add.s64 	%rd77, %rd77, 8;
	add.s32 	%r60, %r60, 1;
	add.s32 	%r59, %r59, 1;
	setp.ne.s32 	%p10, %r59, 0;
	@%p10 bra 	$L__BB0_13;
$L__BB0_14:
	cvta.to.global.u64 	%rd74, %rd6;
	mul.wide.u32 	%rd75, %r1, 8;
	add.s64 	%rd76, %rd74, %rd75;
	st.global.f64 	[%rd76], %fd111;
$L__BB0_15:
	ret;

}
	// .globl	_Z11GPU_dgemv_3PdiiS_S_
.visible .entry _Z11GPU_dgemv_3PdiiS_S_(
	.param .u64 .ptr .align 1 _Z11GPU_dgemv_3PdiiS_S__param_0,
	.param .u32 _Z11GPU_dgemv_3PdiiS_S__param_1,
	.param .u32 _Z11GPU_dgemv_3PdiiS_S__param_2,
	.param .u64 .ptr .align 1 _Z11GPU_dgemv_3PdiiS_S__param_3,
	.param .u64 .ptr .align 1 _Z11GPU_dgemv_3PdiiS_S__param_4
)
{
	.reg .pred 	%p<11>;
	.reg .b32 	%r<13>;
	.reg .b64 	%rd<98>;
	.reg .b64 	%fd<83>;
	// demoted variable
	.shared .align 8 .b8 _ZZ11GPU_dgemv_3PdiiS_S_E4ans3[8448];
	ld.param.u64 	%rd23, [_Z11GPU_dgemv_3PdiiS_S__param_0];
	ld.param.u32 	%r4, [_Z11GPU_dgemv_3PdiiS_S__param_2];
	ld.param.u64 	%rd24, [_Z11GPU_dgemv_3PdiiS_S__param_3];
	ld.param.u64 	%rd22, [_Z11GPU_dgemv_3PdiiS_S__param_4];
	cvta.to.global.u64 	%rd1, %rd24;
	cvta.to.global.u64 	%rd2, %rd23;
	mov.u32 	%r5, %ctaid.x;
	mov.u32 	%r6, %ntid.x;
	mov.u32 	%r1, %tid.x;
	mad.lo.s32 	%r7, %r5, %r6, %r1;
	shr.u32 	%r2, %r7, 5;
	setp.lt.u32 	%p1, %r4, 32;
	mov.f64 	%fd82, 0d0000000000000000;
	@%p1 bra 	$L__BB1_12;
	cvt.s64.s32 	%rd26, %r4;
	shr.u64 	%rd27, %rd26, 5;
	and.b32  	%r8, %r1, 31;
	cvt.u64.u32 	%rd3, %r8;
	mul.lo.s32 	%r9, %r4, %r2;
	cvt.u64.u32 	%rd4, %r9;
	max.u64 	%rd5, %rd27, 1;
	and.b64  	%rd6, %rd5, 7;
	setp.lt.u32 	%p2, %r4, 256;
	mov.b64 	%rd92, 0;
	mov.f64 	%fd82, 0d0000000000000000;
	@%p2 bra 	$L__BB1_4;
	and.b64  	%rd92, %rd5, 576460752303423480;
	add.s64 	%rd28, %rd4, %rd3;
	shl.b64 	%rd29, %rd28, 3;
	add.s64 	%rd30, %rd29, %rd2;
	add.s64 	%rd96, %rd30, 1024;
	shl.b64 	%rd31, %rd3, 3;
	add.s64 	%rd32, %rd31, %rd1;
	add.s64 	%rd95, %rd32, 1024;
	mov.f64 	%fd82, 0d0000000000000000;
	mov.u64 	%rd97, %rd92;
$L__BB1_3:
	.pragma "nounroll";
	ld.global.f64 	%fd17, [%rd96+-1024];
	ld.global.f64 	%fd18, [%rd95+-1024];
	fma.rn.f64 	%fd19, %fd17, %fd18, %fd82;
	ld.global.f64 	%fd20, [%rd96+-768];
	ld.global.f64 	%fd21, [%rd95+-768];
	fma.rn.f64 	%fd22, %fd20, %fd21, %fd19;
	ld.global.f64 	%fd23, [%rd96+-512];
	ld.global.f64 	%fd24, [%rd95+-512];
	fma.rn.f64 	%fd25, %fd23, %fd24, %fd22;
	ld.global.f64 	%fd26, [%rd96+-256];
	ld.global.f64 	%fd27, [%rd95+-256];
	fma.rn.f64 	%fd28, %fd26, %fd27, %fd25;
	ld.global.f64 	%fd29, [%rd96];
	ld.global.f64 	%fd30, [%rd95];
	fma.rn.f64 	%fd31, %fd29, %fd30, %fd28;
	ld.global.f64 	%fd32, [%rd96+256];
	ld.global.f64 	%fd33, [%rd95+256];
	fma.rn.f64 	%fd34, %fd32, %fd33, %fd31;
	ld.global.f64 	%fd35, [%rd96+512];
	ld.global.f64 	%fd36, [%rd95+512];
	fma.rn.f64 	%fd37, %fd35, %fd36, %fd34;
	ld.global.f64 	%fd38, [%rd96+768];
	ld.global.f64 	%fd39, [%rd95+768];
	fma.rn.f64 	%fd82, %fd38, %fd39, %fd37;
	add.s64 	%rd97, %rd97, -8;
	add.s64 	%rd96, %rd96, 2048;
	add.s64 	%rd95, %rd95, 2048;
	setp.eq.s64 	%p3, %rd97, 0;
	@%p3 bra 	$L__BB1_4;
	bra.uni 	$L__BB1_3;
$L__BB1_4:
	setp.eq.s64 	%p4, %rd6, 0;
	@%p4 bra 	$L__BB1_12;
	and.b64  	%rd11, %rd5, 3;
	setp.lt.u64 	%p5, %rd6, 4;
	@%p5 bra 	$L__BB1_7;
	shl.b64 	%rd33, %rd92, 5;
	or.b64  	%rd34, %rd33, %rd3;
	add.s64 	%rd35, %rd34, %rd4;
	shl.b64 	%rd36, %rd35, 3;
	add.s64 	%rd37, %rd2, %rd36;
	ld.global.f64 	%fd41, [%rd37];
	shl.b64 	%rd38, %rd34, 3;
	add.s64 	%rd39, %rd1, %rd38;
	ld.global.f64 	%fd42, [%rd39];
	fma.rn.f64 	%fd43, %fd41, %fd42, %fd82;
	add.s64 	%rd40, %rd33, 32;
	and.b64  	%rd41, %rd40, 137438953440;
	or.b64  	%rd42, %rd41, %rd3;
	add.s64 	%rd43, %rd42, %rd4;
	shl.b64 	%rd44, %rd43, 3;
	add.s64 	%rd45, %rd2, %rd44;
	ld.global.f64 	%fd44, [%rd45];
	shl.b64 	%rd46, %rd42, 3;
	add.s64 	%rd47, %rd1, %rd46;
	ld.global.f64 	%fd45, [%rd47];
	fma.rn.f64 	%fd46, %fd44, %fd45, %fd43;
	add.s64 	%rd48, %rd33, 64;
	and.b64  	%rd49, %rd48, 137438953440;
	or.b64  	%rd50, %rd49, %rd3;
	add.s64 	%rd51, %rd50, %rd4;
	shl.b64 	%rd52, %rd51, 3;
	add.s64 	%rd53, %rd2, %rd52;
	ld.global.f64 	%fd47, [%rd53];
	shl.b64 	%rd54, %rd50, 3;
	add.s64 	%rd55, %rd1, %rd54;
	ld.global.f64 	%fd48, [%rd55];
	fma.rn.f64 	%fd49, %fd47, %fd48, %fd46;
	add.s64 	%rd56, %rd33, 96;
	and.b64  	%rd57, %rd56, 137438953440;
	or.b64  	%rd58, %rd57, %rd3;
	add.s64 	%rd59, %rd58, %rd4;
	shl.b64 	%rd60, %rd59, 3;
	add.s64 	%rd61, %rd2, %rd60;
	ld.global.f64 	%fd50, [%rd61];
	shl.b64 	%rd62, %rd58, 3;
	add.s64 	%rd63, %rd1, %rd62;
	ld.global.f64 	%fd51, [%rd63];
	fma.rn.f64 	%fd82, %fd50, %fd51, %fd49;
	add.s64 	%rd64, %rd92, 4;
	and.b64  	%rd92, %rd64, 4294967295;
$L__BB1_7:
	setp.eq.s64 	%p6, %rd11, 0;
	@%p6 bra 	$L__BB1_12;
	setp.eq.s64 	%p7, %rd11, 1;
	@%p7 bra 	$L__BB1_10;
	shl.b64 	%rd65, %rd92, 5;
	or.b64  	%rd66, %rd65, %rd3;
	add.s64 	%rd67, %rd66, %rd4;
	shl.b64 	%rd68, %rd67, 3;
	add.s64 	%rd69, %rd2, %rd68;
	ld.global.f64 	%fd53, [%rd69];
	shl.b64 	%rd70, %rd66, 3;
	add.s64 	%rd71, %rd1, %rd70;
	ld.global.f64 	%fd54, [%rd71];
	fma.rn.f64 	%fd55, %fd53, %fd54, %fd82;
	add.s64 	%rd72, %rd65, 32;
	and.b64  	%rd73, %rd72, 137438953440;
	or.b64  	%rd74, %rd73, %rd3;
	add.s64 	%rd75, %rd74, %rd4;
	shl.b64 	%rd76, %rd75, 3;
	add.s64 	%rd77, %rd2, %rd76;
	ld.global.f64 	%fd56, [%rd77];
	shl.b64 	%rd78, %rd74, 3;
	add.s64 	%rd79, %rd1, %rd78;
	ld.global.f64 	%fd57, [%rd79];
	fma.rn.f64 	%fd82, %fd56, %fd57, %fd55;
	add.s64 	%rd80, %rd92, 2;
	and.b64  	%rd92, %rd80, 4294967295;
$L__BB1_10:
	and.b64  	%rd81, %rd5, 1;
	setp.eq.b64 	%p8, %rd81, 1;
	not.pred 	%p9, %p8;
	@%p9 bra 	$L__BB1_12;
	shl.b64 	%rd82, %rd92, 5;
	or.b64  	%rd83, %rd82, %rd3;
	add.s64 	%rd84, %rd83, %rd4;
	shl.b64 	%rd85, %rd84, 3;
	add.s64 	%rd86, %rd2, %rd85;
	ld.global.f64 	%fd58, [%rd86];
	shl.b64 	%rd87, %rd83, 3;
	add.s64 	%rd88, %rd1, %rd87;
	ld.global.f64 	%fd59, [%rd88];
	fma.rn.f64 	%fd82, %fd58, %fd59, %fd82;
$L__BB1_12:
	shl.b32 	%r10, %r1, 3;
	mov.u32 	%r11, _ZZ11GPU_dgemv_3PdiiS_S_E4ans3;
	add.s32 	%r3, %r11, %r10;
	ld.shared.f64 	%fd60, [%r3+8];
	add.f64 	%fd61, %fd60, %fd82;
	st.shared.f64 	[%r3], %fd61;
	bar.sync 	0;
	ld.shared.f64 	%fd62, [%r3+16];
	ld.shared.f64 	%fd63, [%r3];
	add.f64 	%fd64, %fd62, %fd63;
	st.shared.f64 	[%r3], %fd64;
	bar.sync 	0;
	ld.shared.f64 	%fd65, [%r3+32];
	ld.shared.f64 	%fd66, [%r3];
	add.f64 	%fd67, %fd65, %fd66;
	st.shared.f64 	[%r3], %fd67;
	bar.sync 	0;
	ld.shared.f64 	%fd68, [%r3+64];
	ld.shared.f64 	%fd69, [%r3];
	add.f64 	%fd70, %fd68, %fd69;
	st.shared.f64 	[%r3], %fd70;
	bar.sync 	0;
	ld.shared.f64 	%fd71, [%r3+128];
	ld.shared.f64 	%fd72, [%r3];
	add.f64 	%fd73, %fd71, %fd72;
	st.shared.f64 	[%r3], %fd73;
	bar.sync 	0;
	and.b32  	%r12, %r1, 31;
	setp.ne.s32 	%p10, %r12, 0;
	@%p10 bra 	$L__BB1_14;
	ld.shared.f64 	%fd74, [%r3];
	cvta.to.global.u64 	%rd89, %rd22;
	mul.wide.u32 	%rd90, %r2, 8;
	add.s64 	%rd91, %rd89, %rd90;
	st.global.f64 	[%rd91], %fd74;
$L__BB1_14:
	ret;

}
	// .globl	_Z11GPU_dgemv_2PdiiS_S_
.visible .entry _Z11GPU_dgemv_2PdiiS_S_(
	.param .u64 .ptr .align 1 _Z11GPU_dgemv_2PdiiS_S__param_0,
	.param .u32 _Z11GPU_dgemv_2PdiiS_S__param_1,
	.param .u32 _Z11GPU_dgemv_2PdiiS_S__param_2,
	.param .u64 .ptr .align 1 _Z11GPU_dgemv_2PdiiS_S__param_3,
	.param .u64 .ptr .align 1 _Z11GPU_dgemv_2PdiiS_S__param_4
)
{
	.reg .pred 	%p<11>;
	.reg .b32 	%r<12>;
	.reg .b64 	%rd<100>;
	.reg .b64 	%fd<133>;
	// demoted variable
	.shared .align 8 .b8 _ZZ11GPU_dgemv_2PdiiS_S_E3ans[8192];
	ld.param.u64 	%rd24, [_Z11GPU_dgemv_2PdiiS_S__param_0];
	ld.param.u32 	%r3, [_Z11GPU_dgemv_2PdiiS_S__param_2];
	ld.param.u64 	%rd25, [_Z11GPU_dgemv_2PdiiS_S__param_3];
	ld.param.u64 	%rd23, [_Z11GPU_dgemv_2PdiiS_S__param_4];
	cvta.to.global.u64 	%rd1, %rd25;
	cvta.to.global.u64 	%rd2, %rd24;
	mov.u32 	%r4, %ctaid.x;
	mov.u32 	%r5, %ntid.x;
	mov.u32 	%r1, %tid.x;
	mad.lo.s32 	%r6, %r4, %r5, %r1;
	shr.u32 	%r7, %r6, 5;
	cvt.u64.u32 	%rd3, %r7;
	shl.b32 	%r8, %r1, 3;
	mov.u32 	%r9, _ZZ11GPU_dgemv_2PdiiS_S_E3ans;
	add.s32 	%r2, %r9, %r8;
	mov.b64 	%rd26, 0;
	st.shared.u64 	[%r2], %rd26;
	setp.lt.u32 	%p1, %r3, 32;
	mov.f64 	%fd132, 0d0000000000000000;
	@%p1 bra 	$L__BB2_13;
	cvt.s64.s32 	%rd28, %r3;
	shr.u64 	%rd29, %rd28, 5;
	and.b32  	%r10, %r1, 31;
	cvt.u64.u32 	%rd4, %r10;
	mul.lo.s64 	%rd5, %rd28, %rd3;
	max.u64 	%rd6, %rd29, 1;
	setp.lt.u32 	%p2, %r3, 256;
	mov.b64 	%rd98, 0;
	mov.f64 	%fd131, 0d0000000000000000;
	@%p2 bra 	$L__BB2_4;
	and.b64  	%rd98, %rd6, 576460752303423480;
	add.s64 	%rd30, %rd5, %rd4;
	shl.b64 	%rd31, %rd30, 3;
	add.s64 	%rd32, %rd31, %rd2;
	add.s64 	%rd95, %rd32, 1024;
	shl.b64 	%rd33, %rd4, 3;
	add.s64 	%rd34, %rd33, %rd1;
	add.s64 	%rd94, %rd34, 1024;
	mov.f64 	%fd131, 0d0000000000000000;
	mov.u64 	%rd96, %rd98;
$L__BB2_3:
	.pragma "nounroll";
	ld.global.f64 	%fd19, [%rd95+-1024];
	ld.global.f64 	%fd20, [%rd94+-1024];
	fma.rn.f64 	%fd21, %fd19, %fd20, %fd131;
	ld.global.f64 	%fd22, [%rd95+-768];
	ld.global.f64 	%fd23, [%rd94+-768];
	fma.rn.f64 	%fd24, %fd22, %fd23, %fd21;
	ld.global.f64 	%fd25, [%rd95+-512];
	ld.global.f64 	%fd26, [%rd94+-512];
	fma.rn.f64 	%fd27, %fd25, %fd26, %fd24;
	ld.global.f64 	%fd28, [%rd95+-256];
	ld.global.f64 	%fd29, [%rd94+-256];
	fma.rn.f64 	%fd30, %fd28, %fd29, %fd27;
	ld.global.f64 	%fd31, [%rd95];
	ld.global.f64 	%fd32, [%rd94];
	fma.rn.f64 	%fd33, %fd31, %fd32, %fd30;
	ld.global.f64 	%fd34, [%rd95+256];
	ld.global.f64 	%fd35, [%rd94+256];
	fma.rn.f64 	%fd36, %fd34, %fd35, %fd33;
	ld.global.f64 	%fd37, [%rd95+512];
	ld.global.f64 	%fd38, [%rd94+512];
	fma.rn.f64 	%fd39, %fd37, %fd38, %fd36;
	ld.global.f64 	%fd40, [%rd95+768];
	ld.global.f64 	%fd41, [%rd94+768];
	fma.rn.f64 	%fd131, %fd40, %fd41, %fd39;
	add.s64 	%rd96, %rd96, -8;
	add.s64 	%rd95, %rd95, 2048;
	add.s64 	%rd94, %rd94, 2048;
	setp.ne.s64 	%p3, %rd96, 0;
	@%p3 bra 	$L__BB2_3;
$L__BB2_4:
	and.b64  	%rd17, %rd6, 7;
	setp.eq.s64 	%p4, %rd17, 0;
	@%p4 bra 	$L__BB2_12;
	and.b64  	%rd18, %rd6, 3;
	setp.lt.u64 	%p5, %rd17, 4;
	@%p5 bra 	$L__BB2_7;
	shl.b64 	%rd35, %rd98, 5;
	or.b64  	%rd36, %rd35, %rd4;
	add.s64 	%rd37, %rd36, %rd5;
	shl.b64 	%rd38, %rd37, 3;
	add.s64 	%rd39, %rd2, %rd38;
	ld.global.f64 	%fd43, [%rd39];
	shl.b64 	%rd40, %rd36, 3;
	add.s64 	%rd41, %rd1, %rd40;
	ld.global.f64 	%fd44, [%rd41];
	fma.rn.f64 	%fd45, %fd43, %fd44, %fd131;
	add.s64 	%rd42, %rd35, 32;
	and.b64  	%rd43, %rd42, 137438953440;
	or.b64  	%rd44, %rd43, %rd4;
	add.s64 	%rd45, %rd44, %rd5;
	shl.b64 	%rd46, %rd45, 3;
	add.s64 	%rd47, %rd2, %rd46;
	ld.global.f64 	%fd46, [%rd47];
	shl.b64 	%rd48, %rd44, 3;
	add.s64 	%rd49, %rd1, %rd48;
	ld.global.f64 	%fd47, [%rd49];
	fma.rn.f64 	%fd48, %fd46, %fd47, %fd45;
	add.s64 	%rd50, %rd35, 64;
	and.b64  	%rd51, %rd50, 137438953440;
	or.b64  	%rd52, %rd51, %rd4;
	add.s64 	%rd53, %rd52, %rd5;
	shl.b64 	%rd54, %rd53, 3;
	add.s64 	%rd55, %rd2, %rd54;
	ld.global.f64 	%fd49, [%rd55];
	shl.b64 	%rd56, %rd52, 3;
	add.s64 	%rd57, %rd1, %rd56;
	ld.global.f64 	%fd50, [%rd57];
	fma.rn.f64 	%fd51, %fd49, %fd50, %fd48;
	add.s64 	%rd58, %rd35, 96;
	and.b64  	%rd59, %rd58, 137438953440;
	or.b64  	%rd60, %rd59, %rd4;
	add.s64 	%rd61, %rd60, %rd5;
	shl.b64 	%rd62, %rd61, 3;
	add.s64 	%rd63, %rd2, %rd62;
	ld.global.f64 	%fd52, [%rd63];
	shl.b64 	%rd64, %rd60, 3;
	add.s64 	%rd65, %rd1, %rd64;
	ld.global.f64 	%fd53, [%rd65];
	fma.rn.f64 	%fd131, %fd52, %fd53, %fd51;
	add.s64 	%rd66, %rd98, 4;
	and.b64  	%rd98, %rd66, 4294967295;
$L__BB2_7:
	setp.eq.s64 	%p6, %rd18, 0;
	@%p6 bra 	$L__BB2_12;
	setp.eq.s64 	%p7, %rd18, 1;
	@%p7 bra 	$L__BB2_10;
	shl.b64 	%rd67, %rd98, 5;
	or.b64  	%rd68, %rd67, %rd4;
	add.s64 	%rd69, %rd68, %rd5;
	shl.b64 	%rd70, %rd69, 3;
	add.s64 	%rd71, %rd2, %rd70;
	ld.global.f64 	%fd55, [%rd71];
	shl.b64 	%rd72, %rd68, 3;
	add.s64 	%rd73, %rd1, %rd72;
	ld.global.f64 	%fd56, [%rd73];
	fma.rn.f64 	%fd57, %fd55, %fd56, %fd131;
	add.s64 	%rd74, %rd67, 32;
	and.b64  	%rd75, %rd74, 137438953440;
	or.b64  	%rd76, %rd75, %rd4;
	add.s64 	%rd77, %rd76, %rd5;
	shl.b64 	%rd78, %rd77, 3;
	add.s64 	%rd79, %rd2, %rd78;
	ld.global.f64 	%fd58, [%rd79];
	shl.b64 	%rd80, %rd76, 3;
	add.s64 	%rd81, %rd1, %rd80;
	ld.global.f64 	%fd59, [%rd81];
	fma.rn.f64 	%fd131, %fd58, %fd59, %fd57;
	add.s64 	%rd82, %rd98, 2;
	and.b64  	%rd98, %rd82, 4294967295;
$L__BB2_10:
	and.b64  	%rd83, %rd6, 1;
	setp.eq.b64 	%p8, %rd83, 1;
	not.pred 	%p9, %p8;
	@%p9 bra 	$L__BB2_12;
	shl.b64 	%rd84, %rd98, 5;
	or.b64  	%rd85, %rd84, %rd4;
	add.s64 	%rd86, %rd85, %rd5;
	shl.b64 	%rd87, %rd86, 3;
	add.s64 	%rd88, %rd2, %rd87;
	ld.global.f64 	%fd60, [%rd88];
	shl.b64 	%rd89, %rd85, 3;
	add.s64 	%rd90, %rd1, %rd89;
	ld.global.f64 	%fd61, [%rd90];
	fma.rn.f64 	%fd131, %fd60, %fd61, %fd131;
$L__BB2_12:
	st.shared.f64 	[%r2], %fd131;
	add.f64 	%fd132, %fd131, 0d0000000000000000;
$L__BB2_13:
	and.b32  	%r11, %r1, 31;
	setp.ne.s32 	%p10, %r11, 0;
	@%p10 bra 	$L__BB2_15;
	ld.shared.f64 	%fd62, [%r2+8];
	add.f64 	%fd63, %fd132, %fd62;
	ld.shared.f64 	%fd64, [%r2+16];
	add.f64 	%fd65, %fd63, %fd64;
	ld.shared.f64 	%fd66, [%r2+24];
	add.f64 	%fd67, %fd65, %fd66;
	ld.shared.f64 	%fd68, [%r2+32];
	add.f64 	%fd69, %fd67, %fd68;
	ld.shared.f64 	%fd70, [%r2+40];
	add.f64 	%fd71, %fd69, %fd70;
	ld.shared.f64 	%fd72, [%r2+48];
	add.f64 	%fd73, %fd71, %fd72;
	ld.shared.f64 	%fd74, [%r2+56];
	add.f64 	%fd75, %fd73, %fd74;
	ld.shared.f64 	%fd76, [%r2+64];
	add.f64 	%fd77, %fd75, %fd76;
	ld.shared.f64 	%fd78, [%r2+72];
	add.f64 	%fd79, %fd77, %fd78;
	ld.shared.f64 	%fd80, [%r2+80];
	add.f64 	%fd81, %fd79, %fd80;
	ld.shared.f64 	%fd82, [%r2+88];
	add.f64 	%fd83, %fd81, %fd82;
	ld.shared.f64 	%fd84, [%r2+96];
	add.f64 	%fd85, %fd83, %fd84;
	ld.shared.f64 	%fd86, [%r2+104];
	add.f64 	%fd87, %fd85, %fd86;
	ld.shared.f64 	%fd88, [%r2+112];
	add.f64 	%fd89, %fd87, %fd88;
	ld.shared.f64 	%fd90, [%r2+120];
	add.f64 	%fd91, %fd89, %fd90;
	ld.shared.f64 	%fd92, [%r2+128];
	add.f64 	%fd93, %fd91, %fd92;
	ld.shared.f64 	%fd94, [%r2+136];
	add.f64 	%fd95, %fd93, %fd94;
	ld.shared.f64 	%fd96, [%r2+144];
	add.f64 	%fd97, %fd95, %fd96;
	ld.shared.f64 	%fd98, [%r2+152];
	add.f64 	%fd99, %fd97, %fd98;
	ld.shared.f64 	%fd100, [%r2+160];
	add.f64 	%fd101, %fd99, %fd100;
	ld.shared.f64 	%fd102, [%r2+168];
	add.f64 	%fd103, %fd101, %fd102;
	ld.shared.f64 	%fd104, [%r2+176];
	add.f64 	%fd105, %fd103, %fd104;
	ld.shared.f64 	%fd106, [%r2+184];
	add.f64 	%fd107, %fd105, %fd106;
	ld.shared.f64 	%fd108, [%r2+192];
	add.f64 	%fd109, %fd107, %fd108;
	ld.shared.f64 	%fd110, [%r2+200];
	add.f64 	%fd111, %fd109, %fd110;
	ld.shared.f64 	%fd112, [%r2+208];
	add.f64 	%fd113, %fd111, %fd112;
	ld.shared.f64 	%fd114, [%r2+216];
	add.f64 	%fd115, %fd113, %fd114;
	ld.shared.f64 	%fd116, [%r2+224];
	add.f64 	%fd117, %fd115, %fd116;
	ld.shared.f64 	%fd118, [%r2+232];
	add.f64 	%fd119, %fd117, %fd118;
	ld.shared.f64 	%fd120, [%r2+240];
	add.f64 	%fd121, %fd119, %fd120;
	ld.shared.f64 	%fd122, [%r2+248];
	add.f64 	%fd123, %fd121, %fd122;
	cvta.to.global.u64 	%rd91, %rd23;
	shl.b64 	%rd92, %rd3, 3;
	add.s64 	%rd93, %rd91, %rd92;
	st.global.f64 	[%rd93], %fd123;
$L__BB2_15:
	ret;

}


// ===== COMPILED SASS (sm_100) =====

	.target	sm_100

	.elftype	@"ET_EXEC"


//--------------------- .note.nv.tkinfo           --------------------------
	.section	.note.nv.tkinfo,"",@"SHT_NOTE"
	.sectionflags	@"SHF_NOTE_NV_TKINFO"
	.tkinfo
        /*0018*/ 	.word	0x00000002
        /*0030*/ 	.string	""
        /*0030*/ 	.string	"ptxas"
        /*0030*/ 	.string	"Cuda compilation tools, release 13.0, V13.0.88"
        /*0030*/ 	.string	"Build cuda_13.0.r13.0/compiler.36424714_0"
        /*0030*/ 	.string	"-arch sm_100 -m 64 "



//--------------------- .note.nv.cuinfo           --------------------------
	.section	.note.nv.cuinfo,"",@"SHT_NOTE"
	.sectionflags	@"SHF_NOTE_NV_CUINFO"
        /*0018*/ 	.short	0x0002
        /*001a*/ 	.short	0x0064
        /*001c*/ 	.short	0x0082
	.zero		2


//--------------------- .nv.info                  --------------------------
	.section	.nv.info,"",@"SHT_CUDA_INFO"
	.align	4


	//----- nvinfo : EIATTR_REGCOUNT
	.align		4
        /*0000*/ 	.byte	0x04, 0x2f
        /*0002*/ 	.short	(.L_1 - .L_0)
	.align		4
.L_0:
        /*0004*/ 	.word	index@(_Z9GPU_dgemvPdiiS_S_)
        /*0008*/ 	.word	0x00000020


	//----- nvinfo : EIATTR_FRAME_SIZE
	.align		4
.L_1:
        /*000c*/ 	.byte	0x04, 0x11
        /*000e*/ 	.short	(.L_3 - .L_2)
	.align		4
.L_2:
        /*0010*/ 	.word	index@(_Z9GPU_dgemvPdiiS_S_)
        /*0014*/ 	.word	0x00000000


	//----- nvinfo : EIATTR_REGCOUNT
	.align		4
.L_3:
        /*0018*/ 	.byte	0x04, 0x2f
        /*001a*/ 	.short	(.L_5 - .L_4)
	.align		4
.L_4:
        /*001c*/ 	.word	index@(_Z11GPU_dgemv_3PdiiS_S_)
        /*0020*/ 	.word	0x0000001c


	//----- nvinfo : EIATTR_FRAME_SIZE
	.align		4
.L_5:
        /*0024*/ 	.byte	0x04, 0x11
        /*0026*/ 	.short	(.L_7 - .L_6)
	.align		4
.L_6:
        /*0028*/ 	.word	index@(_Z11GPU_dgemv_3PdiiS_S_)
        /*002c*/ 	.word	0x00000000


	//----- nvinfo : EIATTR_REGCOUNT
	.align		4
.L_7:
        /*0030*/ 	.byte	0x04, 0x2f
        /*0032*/ 	.short	(.L_9 - .L_8)
	.align		4
.L_8:
        /*0034*/ 	.word	index@(_Z11GPU_dgemv_2PdiiS_S_)
        /*0038*/ 	.word	0x00000020


	//----- nvinfo : EIATTR_FRAME_SIZE
	.align		4
.L_9:
        /*003c*/ 	.byte	0x04, 0x11
        /*003e*/ 	.short	(.L_11 - .L_10)
	.align		4
.L_10:
        /*0040*/ 	.word	index@(_Z11GPU_dgemv_2PdiiS_S_)
        /*0044*/ 	.word	0x00000000


	//----- nvinfo : EIATTR_MIN_STACK_SIZE
	.align		4
.L_11:
        /*0048*/ 	.byte	0x04, 0x12
        /*004a*/ 	.short	(.L_13 - .L_12)
	.align		4
.L_12:
        /*004c*/ 	.word	index@(_Z11GPU_dgemv_2PdiiS_S_)
        /*0050*/ 	.word	0x00000000


	//----- nvinfo : EIATTR_MIN_STACK_SIZE
	.align		4
.L_13:
        /*0054*/ 	.byte	0x04, 0x12
        /*0056*/ 	.short	(.L_15 - .L_14)
	.align		4
.L_14:
        /*0058*/ 	.word	index@(_Z11GPU_dgemv_3PdiiS_S_)
        /*005c*/ 	.word	0x00000000


	//----- nvinfo : EIATTR_MIN_STACK_SIZE
	.align		4
.L_15:
        /*0060*/ 	.byte	0x04, 0x12
        /*0062*/ 	.short	(.L_17 - .L_16)
	.align		4
.L_16:
        /*0064*/ 	.word	index@(_Z9GPU_dgemvPdiiS_S_)
        /*0068*/ 	.word	0x00000000
.L_17:


//--------------------- .nv.compat                --------------------------
	.section	.nv.compat,"",@"SHT_CUDA_COMPAT_INFO"
	.align	4
        /*0000*/ 	.byte	0x02, 0x09, 0x00, 0x00, 0x02, 0x02, 0x01, 0x00, 0x02, 0x05, 0x05, 0x00, 0x03, 0x07, 0x01, 0x01
        /*0010*/ 	.byte	0x02, 0x03, 0x00, 0x00, 0x02, 0x06, 0x01, 0x00, 0x04, 0x0b, 0x08, 0x00, 0x01, 0x00, 0x00, 0x00
        /*0020*/ 	.byte	0x00, 0x00, 0x00, 0x00


//--------------------- .nv.info._Z11GPU_dgemv_2PdiiS_S_ --------------------------
	.section	.nv.info._Z11GPU_dgemv_2PdiiS_S_,"",@"SHT_CUDA_INFO"
	.sectionflags	@""
	.align	4


	//----- nvinfo : EIATTR_CUDA_API_VERSION
	.align		4
        /*0000*/ 	.byte	0x04, 0x37
        /*0002*/ 	.short	(.L_19 - .L_18)
.L_18:
        /*0004*/ 	.word	0x00000082


	//----- nvinfo : EIATTR_KPARAM_INFO
	.align		4
.L_19:
        /*0008*/ 	.byte	0x04, 0x17
        /*000a*/ 	.short	(.L_21 - .L_20)
.L_20:
        /*000c*/ 	.word	0x00000000
        /*0010*/ 	.short	0x0004
        /*0012*/ 	.short	0x0018
        /*0014*/ 	.byte	0x00, 0xf5, 0x21, 0x00


	//----- nvinfo : EIATTR_KPARAM_INFO
	.align		4
.L_21:
        /*0018*/ 	.byte	0x04, 0x17
        /*001a*/ 	.short	(.L_23 - .L_22)
.L_22:
        /*001c*/ 	.word	0x00000000
        /*0020*/ 	.short	0x0003
        /*0022*/ 	.short	0x0010
        /*0024*/ 	.byte	0x00, 0xf5, 0x21, 0x00


	//----- nvinfo : EIATTR_KPARAM_INFO
	.align		4
.L_23:
        /*0028*/ 	.byte	0x04, 0x17
        /*002a*/ 	.short	(.L_25 - .L_24)
.L_24:
        /*002c*/ 	.word	0x00000000
        /*0030*/ 	.short	0x0002
        /*0032*/ 	.short	0x000c
        /*0034*/ 	.byte	0x00, 0xf0, 0x11, 0x00


	//----- nvinfo : EIATTR_KPARAM_INFO
	.align		4
.L_25:
        /*0038*/ 	.byte	0x04, 0x17
        /*003a*/ 	.short	(.L_27 - .L_26)
.L_26:
        /*003c*/ 	.word	0x00000000
        /*0040*/ 	.short	0x0001
        /*0042*/ 	.short	0x0008
        /*0044*/ 	.byte	0x00, 0xf0, 0x11, 0x00


	//----- nvinfo : EIATTR_KPARAM_INFO
	.align		4
.L_27:
        /*0048*/ 	.byte	0x04, 0x17
        /*004a*/ 	.short	(.L_29 - .L_28)
.L_28:
        /*004c*/ 	.word	0x00000000
        /*0050*/ 	.short	0x0000
        /*0052*/ 	.short	0x0000
        /*0054*/ 	.byte	0x00, 0xf5, 0x21, 0x00


	//----- nvinfo : EIATTR_SPARSE_MMA_MASK
	.align		4
.L_29:
        /*0058*/ 	.byte	0x03, 0x50
        /*005a*/ 	.short	0x0000


	//----- nvinfo : EIATTR_MAXREG_COUNT
	.align		4
        /*005c*/ 	.byte	0x03, 0x1b
        /*005e*/ 	.short	0x00ff


	//----- nvinfo : EIATTR_MERCURY_ISA_VERSION
	.align		4
        /*0060*/ 	.byte	0x03, 0x5f
        /*0062*/ 	.short	0x0101


	//----- nvinfo : EIATTR_VRC_CTA_INIT_COUNT
	.align		4
        /*0064*/ 	.byte	0x02, 0x4a
	.zero		1
	.zero		1


	//----- nvinfo : EIATTR_EXIT_INSTR_OFFSETS
	.align		4
        /*0068*/ 	.byte	0x04, 0x1c
        /*006a*/ 	.short	(.L_31 - .L_30)


	//   ....[0]....
.L_30:
        /*006c*/ 	.word	0x00000ce0


	//   ....[1]....
        /*0070*/ 	.word	0x00001110


	//----- nvinfo : EIATTR_CBANK_PARAM_SIZE
	.align		4
.L_31:
        /*0074*/ 	.byte	0x03, 0x19
        /*0076*/ 	.short	0x0020


	//----- nvinfo : EIATTR_PARAM_CBANK
	.align		4
        /*0078*/ 	.byte	0x04, 0x0a
        /*007a*/ 	.short	(.L_33 - .L_32)
	.align		4
.L_32:
        /*007c*/ 	.word	index@(.nv.constant0._Z11GPU_dgemv_2PdiiS_S_)
        /*0080*/ 	.short	0x0380
        /*0082*/ 	.short	0x0020


	//----- nvinfo : EIATTR_SW_WAR
	.align		4
.L_33:
        /*0084*/ 	.byte	0x04, 0x36
        /*0086*/ 	.short	(.L_35 - .L_34)
.L_34:
        /*0088*/ 	.word	0x00000008
.L_35:


//--------------------- .nv.info._Z11GPU_dgemv_3PdiiS_S_ --------------------------
	.section	.nv.info._Z11GPU_dgemv_3PdiiS_S_,"",@"SHT_CUDA_INFO"
	.sectionflags	@""
	.align	4


	//----- nvinfo : EIATTR_CUDA_API_VERSION
	.align		4
        /*0000*/ 	.byte	0x04, 0x37
        /*0002*/ 	.short	(.L_37 - .L_36)
.L_36:
        /*0004*/ 	.word	0x00000082


	//----- nvinfo : EIATTR_KPARAM_INFO
	.align		4
.L_37:
        /*0008*/ 	.byte	0x04, 0x17
        /*000a*/ 	.short	(.L_39 - .L_38)
.L_38:
        /*000c*/ 	.word	0x00000000
        /*0010*/ 	.short	0x0004
        /*0012*/ 	.short	0x0018
        /*0014*/ 	.byte	0x00, 0xf5, 0x21, 0x00


	//----- nvinfo : EIATTR_KPARAM_INFO
	.align		4
.L_39:
        /*0018*/ 	.byte	0x04, 0x17
        /*001a*/ 	.short	(.L_41 - .L_40)
.L_40:
        /*001c*/ 	.word	0x00000000
        /*0020*/ 	.short	0x0003
        /*0022*/ 	.short	0x0010
        /*0024*/ 	.byte	0x00, 0xf5, 0x21, 0x00


	//----- nvinfo : EIATTR_KPARAM_INFO
	.align		4
.L_41:
        /*0028*/ 	.byte	0x04, 0x17
        /*002a*/ 	.short	(.L_43 - .L_42)
.L_42:
        /*002c*/ 	.word	0x00000000
        /*0030*/ 	.short	0x0002
        /*0032*/ 	.short	0x000c
        /*0034*/ 	.byte	0x00, 0xf0, 0x11, 0x00


	//----- nvinfo : EIATTR_KPARAM_INFO
	.align		4
.L_43:
        /*0038*/ 	.byte	0x04, 0x17
        /*003a*/ 	.short	(.L_45 - .L_44)
.L_44:
        /*003c*/ 	.word	0x00000000
        /*0040*/ 	.short	0x0001
        /*0042*/ 	.short	0x0008
        /*0044*/ 	.byte	0x00, 0xf0, 0x11, 0x00


	//----- nvinfo : EIATTR_KPARAM_INFO
	.align		4
.L_45:
        /*0048*/ 	.byte	0x04, 0x17
        /*004a*/ 	.short	(.L_47 - .L_46)
.L_46:
        /*004c*/ 	.word	0x00000000
        /*0050*/ 	.short	0x0000
        /*0052*/ 	.short	0x0000
        /*0054*/ 	.byte	0x00, 0xf5, 0x21, 0x00


	//----- nvinfo : EIATTR_SPARSE_MMA_MASK
	.align		4
.L_47:
        /*0058*/ 	.byte	0x03, 0x50
        /*005a*/ 	.short	0x0000


	//----- nvinfo : EIATTR_MAXREG_COUNT
	.align		4
        /*005c*/ 	.byte	0x03, 0x1b
        /*005e*/ 	.short	0x00ff


	//----- nvinfo : EIATTR_NUM_BARRIERS
	.align		4
        /*0060*/ 	.byte	0x02, 0x4c
        /*0062*/ 	.byte	0x01
	.zero		1


	//----- nvinfo : EIATTR_MERCURY_ISA_VERSION
	.align		4
        /*0064*/ 	.byte	0x03, 0x5f
        /*0066*/ 	.short	0x0101


	//----- nvinfo : EIATTR_VRC_CTA_INIT_COUNT
	.align		4
        /*0068*/ 	.byte	0x02, 0x4a
	.zero		1
	.zero		1


	//----- nvinfo : EIATTR_EXIT_INSTR_OFFSETS
	.align		4
        /*006c*/ 	.byte	0x04, 0x1c
        /*006e*/ 	.short	(.L_49 - .L_48)


	//   ....[0]....
.L_48:
        /*0070*/ 	.word	0x00000e10


	//   ....[1]....
        /*0074*/ 	.word	0x00000e60


	//----- nvinfo : EIATTR_CBANK_PARAM_SIZE
	.align		4
.L_49:
        /*0078*/ 	.byte	0x03, 0x19
        /*007a*/ 	.short	0x0020


	//----- nvinfo : EIATTR_PARAM_CBANK
	.align		4
        /*007c*/ 	.byte	0x04, 0x0a
        /*007e*/ 	.short	(.L_51 - .L_50)
	.align		4
.L_50:
        /*0080*/ 	.word	index@(.nv.constant0._Z11GPU_dgemv_3PdiiS_S_)
        /*0084*/ 	.short	0x0380
        /*0086*/ 	.short	0x0020


	//----- nvinfo : EIATTR_SW_WAR
	.align		4
.L_51:
        /*0088*/ 	.byte	0x04, 0x36
        /*008a*/ 	.short	(.L_53 - .L_52)
.L_52:
        /*008c*/ 	.word	0x00000008
.L_53:


//--------------------- .nv.info._Z9GPU_dgemvPdiiS_S_ --------------------------
	.section	.nv.info._Z9GPU_dgemvPdiiS_S_,"",@"SHT_CUDA_INFO"
	.sectionflags	@""
	.align	4


	//----- nvinfo : EIATTR_CUDA_API_VERSION
	.align		4
        /*0000*/ 	.byte	0x04, 0x37
        /*0002*/ 	.short	(.L_55 - .L_54)
.L_54:
        /*0004*/ 	.word	0x00000082


	//----- nvinfo : EIATTR_KPARAM_INFO
	.align		4
.L_55:
        /*0008*/ 	.byte	0x04, 0x17
        /*000a*/ 	.short	(.L_57 - .L_56)
.L_56:
        /*000c*/ 	.word	0x00000000
        /*0010*/ 	.short	0x0004
        /*0012*/ 	.short	0x0018
        /*0014*/ 	.byte	0x00, 0xf5, 0x21, 0x00


	//----- nvinfo : EIATTR_KPARAM_INFO
	.align		4
.L_57:
        /*0018*/ 	.byte	0x04, 0x17
        /*001a*/ 	.short	(.L_59 - .L_58)
.L_58:
        /*001c*/ 	.word	0x00000000
        /*0020*/ 	.short	0x0003
        /*0022*/ 	.short	0x0010
        /*0024*/ 	.byte	0x00, 0xf5, 0x21, 0x00


	//----- nvinfo : EIATTR_KPARAM_INFO
	.align		4
.L_59:
        /*0028*/ 	.byte	0x04, 0x17
        /*002a*/ 	.short	(.L_61 - .L_60)
.L_60:
        /*002c*/ 	.word	0x00000000
        /*0030*/ 	.short	0x0002
        /*0032*/ 	.short	0x000c
        /*0034*/ 	.byte	0x00, 0xf0, 0x11, 0x00


	//----- nvinfo : EIATTR_KPARAM_INFO
	.align		4
.L_61:
        /*0038*/ 	.byte	0x04, 0x17
        /*003a*/ 	.short	(.L_63 - .L_62)
.L_62:
        /*003c*/ 	.word	0x00000000
        /*0040*/ 	.short	0x0001
        /*0042*/ 	.short	0x0008
        /*0044*/ 	.byte	0x00, 0xf0, 0x11, 0x00


	//----- nvinfo : EIATTR_KPARAM_INFO
	.align		4
.L_63:
        /*0048*/ 	.byte	0x04, 0x17
        /*004a*/ 	.short	(.L_65 - .L_64)
.L_64:
        /*004c*/ 	.word	0x00000000
        /*0050*/ 	.short	0x0000
        /*0052*/ 	.short	0x0000
        /*0054*/ 	.byte	0x00, 0xf5, 0x21, 0x00


	//----- nvinfo : EIATTR_SPARSE_MMA_MASK
	.align		4
.L_65:
        /*0058*/ 	.byte	0x03, 0x50
        /*005a*/ 	.short	0x0000


	//----- nvinfo : EIATTR_MAXREG_COUNT
	.align		4
        /*005c*/ 	.byte	0x03, 0x1b
        /*005e*/ 	.short	0x00ff


	//----- nvinfo : EIATTR_MERCURY_ISA_VERSION
	.align		4
        /*0060*/ 	.byte	0x03, 0x5f
        /*0062*/ 	.short	0x0101


	//----- nvinfo : EIATTR_VRC_CTA_INIT_COUNT
	.align		4
        /*0064*/ 	.byte	0x02, 0x4a
	.zero		1
	.zero		1


	//----- nvinfo : EIATTR_EXIT_INSTR_OFFSETS
	.align		4
        /*0068*/ 	.byte	0x04, 0x1c
        /*006a*/ 	.short	(.L_67 - .L_66)


	//   ....[0]....
.L_66:
        /*006c*/ 	.word	0x00000070


	//   ....[1]....
        /*0070*/ 	.word	0x00000d20


	//----- nvinfo : EIATTR_CBANK_PARAM_SIZE
	.align		4
.L_67:
        /*0074*/ 	.byte	0x03, 0x19
        /*0076*/ 	.short	0x0020


	//----- nvinfo : EIATTR_PARAM_CBANK
	.align		4
        /*0078*/ 	.byte	0x04, 0x0a
        /*007a*/ 	.short	(.L_69 - .L_68)
	.align		4
.L_68:
        /*007c*/ 	.word	index@(.nv.constant0._Z9GPU_dgemvPdiiS_S_)
        /*0080*/ 	.short	0x0380
        /*0082*/ 	.short	0x0020


	//----- nvinfo : EIATTR_SW_WAR
	.align		4
.L_69:
        /*0084*/ 	.byte	0x04, 0x36
        /*0086*/ 	.short	(.L_71 - .L_70)
.L_70:
        /*0088*/ 	.word	0x00000008
.L_71:


//--------------------- .nv.callgraph             --------------------------
	.section	.nv.callgraph,"",@"SHT_CUDA_CALLGRAPH"
	.align	4
	.sectionentsize	8
	.align		4
        /*0000*/ 	.word	0x00000000
	.align		4
        /*0004*/ 	.word	0xffffffff
	.align		4
        /*0008*/ 	.word	0x00000000
	.align		4
        /*000c*/ 	.word	0xfffffffe
	.align		4
        /*0010*/ 	.word	0x00000000
	.align		4
        /*0014*/ 	.word	0xfffffffd
	.align		4
        /*0018*/ 	.word	0x00000000
	.align		4
        /*001c*/ 	.word	0xfffffffc


//--------------------- .text._Z11GPU_dgemv_2PdiiS_S_ --------------------------
	.section	.text._Z11GPU_dgemv_2PdiiS_S_,"ax",@progbits
	.align	128
        .global         _Z11GPU_dgemv_2PdiiS_S_
        .type           _Z11GPU_dgemv_2PdiiS_S_,@function
        .size           _Z11GPU_dgemv_2PdiiS_S_,(.L_x_20 - _Z11GPU_dgemv_2PdiiS_S_)
        .other          _Z11GPU_dgemv_2PdiiS_S_,@"STO_CUDA_ENTRY STV_DEFAULT"
_Z11GPU_dgemv_2PdiiS_S_:
.text._Z11GPU_dgemv_2PdiiS_S_:
[----:B------:R-:W-:Y:S01]  /*0000*/  LDC R1, c[0x0][0x37c] ;  /* 0x0000df00ff017b82 */ /* 0x000fe20000000800 */
[----:B------:R-:W0:Y:S07]  /*0010*/  S2R R0, SR_TID.X ;  /* 0x0000000000007919 */ /* 0x000e2e0000002100 */
[----:B------:R-:W1:Y:S01]  /*0020*/  S2UR UR5, SR_CgaCtaId ;  /* 0x00000000000579c3 */ /* 0x000e620000008800 */
[----:B------:R-:W-:Y:S01]  /*0030*/  UMOV UR4, 0x400 ;  /* 0x0000040000047882 */ /* 0x000fe20000000000 */
[----:B------:R-:W2:Y:S01]  /*0040*/  LDCU UR10, c[0x0][0x38c] ;  /* 0x00007180ff0a77ac */ /* 0x000ea20008000800 */
[----:B------:R-:W-:Y:S01]  /*0050*/  CS2R R6, SRZ ;  /* 0x0000000000067805 */ /* 0x000fe2000001ff00 */
[----:B------:R-:W3:Y:S04]  /*0060*/  LDCU.64 UR6, c[0x0][0x358] ;  /* 0x00006b00ff0677ac */ /* 0x000ee80008000a00 */
[----:B------:R-:W4:Y:S08]  /*0070*/  S2UR UR8, SR_CTAID.X ;  /* 0x00000000000879c3 */ /* 0x000f300000002500 */
[----:B------:R-:W4:Y:S01]  /*0080*/  LDC R3, c[0x0][0x360] ;  /* 0x0000d800ff037b82 */ /* 0x000f220000000800 */
[----:B--2---:R-:W-:-:S02]  /*0090*/  UISETP.GE.U32.AND UP0, UPT, UR10, 0x20, UPT ;  /* 0x000000200a00788c */ /* 0x004fc4000bf06070 */
[----:B-1----:R-:W-:-:S06]  /*00a0*/  ULEA UR4, UR5, UR4, 0x18 ;  /* 0x0000000405047291 */ /* 0x002fcc000f8ec0ff */
[----:B0-----:R-:W-:-:S05]  /*00b0*/  LEA R2, R0, UR4, 0x3 ;  /* 0x0000000400027c11 */ /* 0x001fca000f8e18ff */
[----:B------:R0:W-:Y:S01]  /*00c0*/  STS.64 [R2], RZ ;  /* 0x000000ff02007388 */ /* 0x0001e20000000a00 */
[----:B----4-:R-:W-:-:S05]  /*00d0*/  IMAD R3, R3, UR8, R0 ;  /* 0x0000000803037c24 */ /* 0x010fca000f8e0200 */
[----:B------:R-:W-:Y:S01]  /*00e0*/  SHF.R.U32.HI R3, RZ, 0x5, R3 ;  /* 0x00000005ff037819 */ /* 0x000fe20000011603 */
[----:B0--3--:R-:W-:Y:S06]  /*00f0*/  BRA.U !UP0, `(.L_x_0) ;  /* 0x0000000908f47547 */ /* 0x009fec000b800000 */
[----:B------:R-:W-:Y:S02]  /*0100*/  USHF.R.S32.HI UR8, URZ, 0x1f, UR10 ;  /* 0x0000001fff087899 */ /* 0x000fe4000801140a */
[C---:B------:R-:W-:Y:S01]  /*0110*/  IMAD.WIDE.U32 R8, R3.reuse, UR10, RZ ;  /* 0x0000000a03087c25 */ /* 0x040fe2000f8e00ff */
[----:B------:R-:W-:Y:S01]  /*0120*/  UISETP.GE.U32.AND UP2, UPT, UR10, 0x100, UPT ;  /* 0x000001000a00788c */ /* 0x000fe2000bf46070 */
[----:B------:R-:W-:Y:S01]  /*0130*/  CS2R R10, SRZ ;  /* 0x00000000000a7805 */ /* 0x000fe2000001ff00 */
[----:B------:R-:W-:Y:S01]  /*0140*/  USHF.R.U64 UR5, UR10, 0x5, UR8 ;  /* 0x000000050a057899 */ /* 0x000fe20008001208 */
[----:B------:R-:W-:Y:S01]  /*0150*/  IMAD.MOV.U32 R4, RZ, RZ, RZ ;  /* 0x000000ffff047224 */ /* 0x000fe200078e00ff */
[----:B------:R-:W-:Y:S02]  /*0160*/  USHF.R.U32.HI UR4, URZ, 0x5, UR8 ;  /* 0x00000005ff047899 */ /* 0x000fe40008011608 */
[----:B------:R-:W-:Y:S01]  /*0170*/  IMAD R5, R3, UR8, RZ ;  /* 0x0000000803057c24 */ /* 0x000fe2000f8e02ff */
[----:B------:R-:W-:Y:S01]  /*0180*/  UISETP.GT.U32.AND UP1, UPT, UR5, 0x1, UPT ;  /* 0x000000010500788c */ /* 0x000fe2000bf24070 */
[----:B------:R-:W-:-:S02]  /*0190*/  IMAD.MOV.U32 R29, RZ, RZ, RZ ;  /* 0x000000ffff1d7224 */ /* 0x000fc400078e00ff */
[----:B------:R-:W-:Y:S01]  /*01a0*/  IMAD.IADD R5, R9, 0x1, R5 ;  /* 0x0000000109057824 */ /* 0x000fe200078e0205 */
[----:B------:R-:W-:-:S04]  /*01b0*/  UISETP.GT.U32.AND.EX UP1, UPT, UR4, URZ, UPT, UP1 ;  /* 0x000000ff0400728c */ /* 0x000fc8000bf24110 */
[----:B------:R-:W-:Y:S02]  /*01c0*/  USEL UR5, UR5, 0x1, UP1 ;  /* 0x0000000105057887 */ /* 0x000fe40008800000 */
[----:B------:R-:W-:Y:S02]  /*01d0*/  USEL UR4, UR4, URZ, UP1 ;  /* 0x000000ff04047287 */ /* 0x000fe40008800000 */
[----:B------:R-:W-:-:S04]  /*01e0*/  ULOP3.LUT UR9, UR5, 0x7, URZ, 0xc0, !UPT ;  /* 0x0000000705097892 */ /* 0x000fc8000f8ec0ff */
[----:B------:R-:W-:-:S04]  /*01f0*/  UISETP.NE.U32.AND UP0, UPT, UR9, URZ, UPT ;  /* 0x000000ff0900728c */ /* 0x000fc8000bf05070 */
[----:B------:R-:W-:Y:S01]  /*0200*/  UISETP.NE.AND.EX UP0, UPT, URZ, URZ, UPT, UP0 ;  /* 0x000000ffff00728c */ /* 0x000fe2000bf05300 */
[----:B------:R-:W-:Y:S10]  /*0210*/  BRA.U !UP2, `(.L_x_1) ;  /* 0x000000010ad07547 */ /* 0x000ff4000b800000 */
[----:B------:R-:W0:Y:S01]  /*0220*/  LDCU.64 UR12, c[0x0][0x390] ;  /* 0x00007200ff0c77ac */ /* 0x000e220008000a00 */
[----:B------:R-:W-:Y:S01]  /*0230*/  LOP3.LUT R7, R0, 0x1f, RZ, 0xc0, !PT ;  /* 0x0000001f00077812 */ /* 0x000fe200078ec0ff */
[----:B------:R-:W1:Y:S03]  /*0240*/  LDCU.64 UR10, c[0x0][0x380] ;  /* 0x00007000ff0a77ac */ /* 0x000e660008000a00 */
[----:B------:R-:W-:Y:S01]  /*0250*/  IADD3 R4, P2, PT, R7, R8, RZ ;  /* 0x0000000807047210 */ /* 0x000fe20007f5e0ff */
[----:B------:R-:W-:-:S04]  /*0260*/  ULOP3.LUT UR8, UR5, 0xfffffff8, URZ, 0xc0, !UPT ;  /* 0xfffffff805087892 */ /* 0x000fc8000f8ec0ff */
[----:B------:R-:W-:Y:S01]  /*0270*/  IMAD.X R11, RZ, RZ, R5, P2 ;  /* 0x000000ffff0b7224 */ /* 0x000fe200010e0605 */
[----:B------:R-:W-:-:S06]  /*0280*/  ULOP3.LUT UR4, UR4, 0x7ffffff, URZ, 0xc0, !UPT ;  /* 0x07ffffff04047892 */ /* 0x000fcc000f8ec0ff */
[----:B------:R-:W-:Y:S01]  /*0290*/  IMAD.U32 R29, RZ, RZ, UR4 ;  /* 0x00000004ff1d7e24 */ /* 0x000fe2000f8e00ff */
[----:B0-----:R-:W-:Y:S02]  /*02a0*/  LEA R7, P1, R7, UR12, 0x3 ;  /* 0x0000000c07077c11 */ /* 0x001fe4000f8218ff */
[C---:B-1----:R-:W-:Y:S02]  /*02b0*/  LEA R15, P0, R4.reuse, UR10, 0x3 ;  /* 0x0000000a040f7c11 */ /* 0x042fe4000f8018ff */
[----:B------:R-:W-:Y:S02]  /*02c0*/  IADD3 R14, P3, PT, R7, 0x400, RZ ;  /* 0x00000400070e7810 */ /* 0x000fe40007f7e0ff */
[----:B------:R-:W-:Y:S02]  /*02d0*/  IADD3 R15, P2, PT, R15, 0x400, RZ ;  /* 0x000004000f0f7810 */ /* 0x000fe40007f5e0ff */
[----:B------:R-:W-:Y:S02]  /*02e0*/  LEA.HI.X R7, R4, UR11, R11, 0x3, P0 ;  /* 0x0000000b04077c11 */ /* 0x000fe400080f1c0b */
[----:B------:R-:W-:-:S02]  /*02f0*/  CS2R R10, SRZ ;  /* 0x00000000000a7805 */ /* 0x000fc4000001ff00 */
[----:B------:R-:W-:Y:S01]  /*0300*/  IADD3.X R13, PT, PT, RZ, UR13, RZ, P3, P1 ;  /* 0x0000000dff0d7c10 */ /* 0x000fe20009fe24ff */
[----:B------:R-:W-:Y:S02]  /*0310*/  IMAD.U32 R4, RZ, RZ, UR8 ;  /* 0x00000008ff047e24 */ /* 0x000fe4000f8e00ff */
[----:B------:R-:W-:-:S07]  /*0320*/  IMAD.X R7, RZ, RZ, R7, P2 ;  /* 0x000000ffff077224 */ /* 0x000fce00010e0607 */
.L_x_2:
[----:B------:R-:W-:Y:S02]  /*0330*/  IMAD.MOV.U32 R6, RZ, RZ, R15 ;  /* 0x000000ffff067224 */ /* 0x000fe400078e000f */
[----:B------:R-:W-:-:S03]  /*0340*/  IMAD.MOV.U32 R12, RZ, RZ, R14 ;  /* 0x000000ffff0c7224 */ /* 0x000fc600078e000e */
[----:B------:R-:W2:Y:S04]  /*0350*/  LDG.E.64 R22, desc[UR6][R6.64+-0x400] ;  /* 0xfffc000606167981 */ /* 0x000ea8000c1e1b00 */
[----:B------:R-:W2:Y:S04]  /*0360*/  LDG.E.64 R14, desc[UR6][R12.64+-0x400] ;  /* 0xfffc00060c0e7981 */ /* 0x000ea8000c1e1b00 */
[----:B------:R-:W3:Y:S04]  /*0370*/  LDG.E.64 R24, desc[UR6][R6.64+-0x300] ;  /* 0xfffd000606187981 */ /* 0x000ee8000c1e1b00 */
[----:B------:R-:W3:Y:S04]  /*0380*/  LDG.E.64 R20, desc[UR6][R12.64+-0x300] ;  /* 0xfffd00060c147981 */ /* 0x000ee8000c1e1b00 */
[----:B------:R-:W4:Y:S04]  /*0390*/  LDG.E.64 R18, desc[UR6][R6.64+-0x200] ;  /* 0xfffe000606127981 */ /* 0x000f28000c1e1b00 */
[----:B------:R-:W4:Y:S01]  /*03a0*/  LDG.E.64 R16, desc[UR6][R12.64+-0x200] ;  /* 0xfffe00060c107981 */ /* 0x000f22000c1e1b00 */
[----:B--2---:R-:W-:-:S03]  /*03b0*/  DFMA R10, R22, R14, R10 ;  /* 0x0000000e160a722b */ /* 0x004fc6000000000a */
[----:B------:R-:W2:Y:S04]  /*03c0*/  LDG.E.64 R14, desc[UR6][R6.64+-0x100] ;  /* 0xffff0006060e7981 */ /* 0x000ea8000c1e1b00 */
[----:B------:R-:W2:Y:S01]  /*03d0*/  LDG.E.64 R22, desc[UR6][R12.64+-0x100] ;  /* 0xffff00060c167981 */ /* 0x000ea2000c1e1b00 */
[----:B---3--:R-:W-:-:S03]  /*03e0*/  DFMA R10, R24, R20, R10 ;  /* 0x00000014180a722b */ /* 0x008fc6000000000a */
[----:B------:R-:W3:Y:S04]  /*03f0*/  LDG.E.64 R20, desc[UR6][R6.64] ;  /* 0x0000000606147981 */ /* 0x000ee8000c1e1b00 */
[----:B------:R-:W3:Y:S01]  /*0400*/  LDG.E.64 R24, desc[UR6][R12.64] ;  /* 0x000000060c187981 */ /* 0x000ee2000c1e1b00 */
[----:B----4-:R-:W-:-:S03]  /*0410*/  DFMA R16, R18, R16, R10 ;  /* 0x000000101210722b */ /* 0x010fc6000000000a */
[----:B------:R-:W4:Y:S04]  /*0420*/  LDG.E.64 R18, desc[UR6][R6.64+0x100] ;  /* 0x0001000606127981 */ /* 0x000f28000c1e1b00 */
[----:B------:R-:W4:Y:S01]  /*0430*/  LDG.E.64 R10, desc[UR6][R12.64+0x100] ;  /* 0x000100060c0a7981 */ /* 0x000f22000c1e1b00 */
[----:B--2---:R-:W-:-:S03]  /*0440*/  DFMA R22, R14, R22, R16 ;  /* 0x000000160e16722b */ /* 0x004fc60000000010 */
[----:B------:R-:W2:Y:S04]  /*0450*/  LDG.E.64 R14, desc[UR6][R6.64+0x200] ;  /* 0x00020006060e7981 */ /* 0x000ea8000c1e1b00 */
[----:B------:R-:W2:Y:S01]  /*0460*/  LDG.E.64 R16, desc[UR6][R12.64+0x200] ;  /* 0x000200060c107981 */ /* 0x000ea2000c1e1b00 */
[----:B---3--:R-:W-:-:S03]  /*0470*/  DFMA R24, R20, R24, R22 ;  /* 0x000000181418722b */ /* 0x008fc60000000016 */
[----:B------:R0:W3:Y:S04]  /*0480*/  LDG.E.64 R20, desc[UR6][R6.64+0x300] ;  /* 0x0003000606147981 */ /* 0x0000e8000c1e1b00 */
[----:B------:R-:W3:Y:S01]  /*0490*/  LDG.E.64 R22, desc[UR6][R12.64+0x300] ;  /* 0x000300060c167981 */ /* 0x000ee2000c1e1b00 */
[----:B------:R-:W-:Y:S01]  /*04a0*/  UIADD3 UR8, UP1, UPT, UR8, -0x8, URZ ;  /* 0xfffffff808087890 */ /* 0x000fe2000ff3e0ff */
[----:B----4-:R-:W-:-:S03]  /*04b0*/  DFMA R10, R18, R10, R24 ;  /* 0x0000000a120a722b */ /* 0x010fc60000000018 */
[----:B------:R-:W-:Y:S02]  /*04c0*/  UIADD3.X UR4, UPT, UPT, UR4, -0x1, URZ, UP1, !UPT ;  /* 0xffffffff04047890 */ /* 0x000fe40008ffe4ff */
[----:B------:R-:W-:-:S04]  /*04d0*/  UISETP.NE.U32.AND UP1, UPT, UR8, URZ, UPT ;  /* 0x000000ff0800728c */ /* 0x000fc8000bf25070 */
[----:B------:R-:W-:Y:S01]  /*04e0*/  UISETP.NE.AND.EX UP1, UPT, UR4, URZ, UPT, UP1 ;  /* 0x000000ff0400728c */ /* 0x000fe2000bf25310 */
[----:B--2---:R-:W-:Y:S01]  /*04f0*/  DFMA R10, R14, R16, R10 ;  /* 0x000000100e0a722b */ /* 0x004fe2000000000a */
[----:B------:R-:W-:Y:S02]  /*0500*/  IADD3 R15, P0, PT, R6, 0x800, RZ ;  /* 0x00000800060f7810 */ /* 0x000fe40007f1e0ff */
[----:B------:R-:W-:-:S03]  /*0510*/  IADD3 R14, P1, PT, R12, 0x800, RZ ;  /* 0x000008000c0e7810 */ /* 0x000fc60007f3e0ff */
[----:B0-----:R-:W-:Y:S02]  /*0520*/  IMAD.X R7, RZ, RZ, R7, P0 ;  /* 0x000000ffff077224 */ /* 0x001fe400000e0607 */
[----:B---3--:R-:W-:Y:S01]  /*0530*/  DFMA R10, R20, R22, R10 ;  /* 0x00000016140a722b */ /* 0x008fe2000000000a */
[----:B------:R-:W-:Y:S01]  /*0540*/  IMAD.X R13, RZ, RZ, R13, P1 ;  /* 0x000000ffff0d7224 */ /* 0x000fe200008e060d */
[----:B------:R-:W-:Y:S09]  /*0550*/  BRA.U UP1, `(.L_x_2) ;  /* 0xfffffffd01747547 */ /* 0x000ff2000b83ffff */
.L_x_1:
[----:B------:R-:W-:Y:S05]  /*0560*/  BRA.U !UP0, `(.L_x_3) ;  /* 0x0000000508d07547 */ /* 0x000fea000b800000 */
[----:B------:R-:W-:Y:S02]  /*0570*/  UISETP.GE.U32.AND UP0, UPT, UR9, 0x4, UPT ;  /* 0x000000040900788c */ /* 0x000fe4000bf06070 */
[----:B------:R-:W-:Y:S02]  /*0580*/  ULOP3.LUT UR8, UR5, 0x3, URZ, 0xc0, !UPT ;  /* 0x0000000305087892 */ /* 0x000fe4000f8ec0ff */
[----:B------:R-:W-:Y:S02]  /*0590*/  UISETP.GE.U32.AND.EX UP0, UPT, URZ, URZ, UPT, UP0 ;  /* 0x000000ffff00728c */ /* 0x000fe4000bf06100 */
[----:B------:R-:W-:-:S04]  /*05a0*/  UISETP.NE.U32.AND UP1, UPT, UR8, URZ, UPT ;  /* 0x000000ff0800728c */ /* 0x000fc8000bf25070 */
[----:B------:R-:W-:-:S03]  /*05b0*/  UISETP.NE.AND.EX UP1, UPT, URZ, URZ, UPT, UP1 ;  /* 0x000000ffff00728c */ /* 0x000fc6000bf25310 */
[----:B------:R-:W-:Y:S08]  /*05c0*/  BRA.U !UP0, `(.L_x_4) ;  /* 0x0000000108e87547 */ /* 0x000ff0000b800000 */
[----:B------:R-:W0:Y:S01]  /*05d0*/  LDCU.64 UR10, c[0x0][0x380] ;  /* 0x00007000ff0a77ac */ /* 0x000e220008000a00 */
[C---:B------:R-:W-:Y:S01]  /*05e0*/  IMAD.SHL.U32 R13, R4.reuse, 0x20, RZ ;  /* 0x00000020040d7824 */ /* 0x040fe200078e00ff */
[----:B------:R-:W-:Y:S01]  /*05f0*/  SHF.L.U64.HI R26, R4, 0x5, R29 ;  /* 0x00000005041a7819 */ /* 0x000fe2000001021d */
[----:B------:R-:W1:Y:S03]  /*0600*/  LDCU.64 UR12, c[0x0][0x390] ;  /* 0x00007200ff0c77ac */ /* 0x000e660008000a00 */
[C---:B------:R-:W-:Y:S02]  /*0610*/  IADD3 R21, P0, PT, R13.reuse, 0x20, RZ ;  /* 0x000000200d157810 */ /* 0x040fe40007f1e0ff */
[----:B------:R-:W-:Y:S02]  /*0620*/  LOP3.LUT R7, R13, 0x1f, R0, 0xf8, !PT ;  /* 0x0000001f0d077812 */ /* 0x000fe400078ef800 */
[----:B------:R-:W-:Y:S01]  /*0630*/  LOP3.LUT R21, R21, 0xffffffe0, RZ, 0xc0, !PT ;  /* 0xffffffe015157812 */ /* 0x000fe200078ec0ff */
[----:B------:R-:W-:Y:S01]  /*0640*/  IMAD.X R12, RZ, RZ, R26, P0 ;  /* 0x000000ffff0c7224 */ /* 0x000fe200000e061a */
[----:B------:R-:W-:-:S02]  /*0650*/  IADD3 R14, P0, PT, R7, R8, RZ ;  /* 0x00000008070e7210 */ /* 0x000fc40007f1e0ff */
[----:B------:R-:W-:Y:S02]  /*0660*/  LOP3.LUT R21, R21, 0x1f, R0, 0xf8, !PT ;  /* 0x0000001f15157812 */ /* 0x000fe400078ef800 */
[----:B------:R-:W-:Y:S01]  /*0670*/  LOP3.LUT R12, R12, 0x1f, RZ, 0xc0, !PT ;  /* 0x0000001f0c0c7812 */ /* 0x000fe200078ec0ff */
[----:B------:R-:W-:Y:S01]  /*0680*/  IMAD.X R15, R26, 0x1, R5, P0 ;  /* 0x000000011a0f7824 */ /* 0x000fe200000e0605 */
[C---:B0-----:R-:W-:Y:S02]  /*0690*/  LEA R16, P1, R14.reuse, UR10, 0x3 ;  /* 0x0000000a0e107c11 */ /* 0x041fe4000f8218ff */
[C---:B------:R-:W-:Y:S02]  /*06a0*/  IADD3 R6, P2, PT, R21.reuse, R8, RZ ;  /* 0x0000000815067210 */ /* 0x040fe40007f5e0ff */
[----:B------:R-:W-:Y:S02]  /*06b0*/  LEA.HI.X R17, R14, UR11, R15, 0x3, P1 ;  /* 0x0000000b0e117c11 */ /* 0x000fe400088f1c0f */
[----:B-1----:R-:W-:Y:S01]  /*06c0*/  LEA R22, P0, R21, UR12, 0x3 ;  /* 0x0000000c15167c11 */ /* 0x002fe2000f8018ff */
[----:B------:R-:W-:Y:S01]  /*06d0*/  IMAD.X R19, R12, 0x1, R5, P2 ;  /* 0x000000010c137824 */ /* 0x000fe200010e0605 */
[----:B------:R-:W-:-:S02]  /*06e0*/  IADD3 R15, P1, PT, R13, 0x40, RZ ;  /* 0x000000400d0f7810 */ /* 0x000fc40007f3e0ff */
[C---:B------:R-:W-:Y:S01]  /*06f0*/  LEA R20, P2, R6.reuse, UR10, 0x3 ;  /* 0x0000000a06147c11 */ /* 0x040fe2000f8418ff */
[----:B------:R-:W2:Y:S01]  /*0700*/  LDG.E.64 R16, desc[UR6][R16.64] ;  /* 0x0000000610107981 */ /* 0x000ea2000c1e1b00 */
[----:B------:R-:W-:Y:S01]  /*0710*/  LEA.HI.X R23, R21, UR13, R12, 0x3, P0 ;  /* 0x0000000d15177c11 */ /* 0x000fe200080f1c0c */
[----:B------:R-:W-:Y:S01]  /*0720*/  IMAD.X R12, RZ, RZ, R26, P1 ;  /* 0x000000ffff0c7224 */ /* 0x000fe200008e061a */
[----:B------:R-:W-:Y:S02]  /*0730*/  LOP3.LUT R15, R15, 0xffffffe0, RZ, 0xc0, !PT ;  /* 0xffffffe00f0f7812 */ /* 0x000fe400078ec0ff */
[----:B------:R-:W-:Y:S02]  /*0740*/  LEA R18, P0, R7, UR12, 0x3 ;  /* 0x0000000c07127c11 */ /* 0x000fe4000f8018ff */
[----:B------:R-:W-:Y:S01]  /*0750*/  LEA.HI.X R21, R6, UR11, R19, 0x3, P2 ;  /* 0x0000000b06157c11 */ /* 0x000fe200090f1c13 */
[----:B------:R-:W3:Y:S01]  /*0760*/  LDG.E.64 R22, desc[UR6][R22.64] ;  /* 0x0000000616167981 */ /* 0x000ee2000c1e1b00 */
[----:B------:R-:W-:-:S02]  /*0770*/  LOP3.LUT R15, R15, 0x1f, R0, 0xf8, !PT ;  /* 0x0000001f0f0f7812 */ /* 0x000fc400078ef800 */
[--C-:B------:R-:W-:Y:S02]  /*0780*/  LEA.HI.X R19, R7, UR13, R26.reuse, 0x3, P0 ;  /* 0x0000000d07137c11 */ /* 0x100fe400080f1c1a */
[----:B------:R-:W-:Y:S01]  /*0790*/  IADD3 R13, P2, PT, R13, 0x60, RZ ;  /* 0x000000600d0d7810 */ /* 0x000fe20007f5e0ff */
[----:B------:R-:W3:Y:S01]  /*07a0*/  LDG.E.64 R20, desc[UR6][R20.64] ;  /* 0x0000000614147981 */ /* 0x000ee2000c1e1b00 */
[----:B------:R-:W-:Y:S02]  /*07b0*/  LOP3.LUT R12, R12, 0x1f, RZ, 0xc0, !PT ;  /* 0x0000001f0c0c7812 */ /* 0x000fe400078ec0ff */
[C---:B------:R-:W-:Y:S01]  /*07c0*/  IADD3 R6, P0, PT, R15.reuse, R8, RZ ;  /* 0x000000080f067210 */ /* 0x040fe20007f1e0ff */
[----:B------:R-:W2:Y:S01]  /*07d0*/  LDG.E.64 R18, desc[UR6][R18.64] ;  /* 0x0000000612127981 */ /* 0x000ea2000c1e1b00 */
[----:B------:R-:W-:Y:S01]  /*07e0*/  LEA R14, P1, R15, UR12, 0x3 ;  /* 0x0000000c0f0e7c11 */ /* 0x000fe2000f8218ff */
[----:B------:R-:W-:Y:S01]  /*07f0*/  IMAD.X R26, RZ, RZ, R26, P2 ;  /* 0x000000ffff1a7224 */ /* 0x000fe200010e061a */
[----:B------:R-:W-:Y:S01]  /*0800*/  LOP3.LUT R7, R13, 0xffffffe0, RZ, 0xc0, !PT ;  /* 0xffffffe00d077812 */ /* 0x000fe200078ec0ff */
[----:B------:R-:W-:Y:S01]  /*0810*/  IMAD.X R13, R12, 0x1, R5, P0 ;  /* 0x000000010c0d7824 */ /* 0x000fe200000e0605 */
[----:B------:R-:W-:-:S02]  /*0820*/  LEA.HI.X R15, R15, UR13, R12, 0x3, P1 ;  /* 0x0000000d0f0f7c11 */ /* 0x000fc400088f1c0c */
[C---:B------:R-:W-:Y:S02]  /*0830*/  LEA R12, P0, R6.reuse, UR10, 0x3 ;  /* 0x0000000a060c7c11 */ /* 0x040fe4000f8018ff */
[----:B------:R-:W-:Y:S02]  /*0840*/  LOP3.LUT R7, R7, 0x1f, R0, 0xf8, !PT ;  /* 0x0000001f07077812 */ /* 0x000fe400078ef800 */
[----:B------:R-:W-:Y:S01]  /*0850*/  LEA.HI.X R13, R6, UR11, R13, 0x3, P0 ;  /* 0x0000000b060d7c11 */ /* 0x000fe200080f1c0d */
[----:B------:R-:W4:Y:S01]  /*0860*/  LDG.E.64 R14, desc[UR6][R14.64] ;  /* 0x000000060e0e7981 */ /* 0x000f22000c1e1b00 */
[----:B------:R-:W-:Y:S02]  /*0870*/  LOP3.LUT R26, R26, 0x1f, RZ, 0xc0, !PT ;  /* 0x0000001f1a1a7812 */ /* 0x000fe400078ec0ff */
[C---:B------:R-:W-:Y:S02]  /*0880*/  IADD3 R24, P0, PT, R7.reuse, R8, RZ ;  /* 0x0000000807187210 */ /* 0x040fe40007f1e0ff */
[C---:B------:R-:W-:Y:S01]  /*0890*/  LEA R6, P1, R7.reuse, UR12, 0x3 ;  /* 0x0000000c07067c11 */ /* 0x040fe2000f8218ff */
[----:B------:R-:W4:Y:S02]  /*08a0*/  LDG.E.64 R12, desc[UR6][R12.64] ;  /* 0x000000060c0c7981 */ /* 0x000f24000c1e1b00 */
[----:B------:R-:W-:Y:S01]  /*08b0*/  IMAD.X R25, R26, 0x1, R5, P0 ;  /* 0x000000011a197824 */ /* 0x000fe200000e0605 */
[----:B------:R-:W-:-:S02]  /*08c0*/  LEA.HI.X R7, R7, UR13, R26, 0x3, P1 ;  /* 0x0000000d07077c11 */ /* 0x000fc400088f1c1a */
[----:B------:R-:W-:-:S04]  /*08d0*/  LEA R26, P0, R24, UR10, 0x3 ;  /* 0x0000000a181a7c11 */ /* 0x000fc8000f8018ff */
[----:B------:R-:W-:Y:S01]  /*08e0*/  LEA.HI.X R27, R24, UR11, R25, 0x3, P0 ;  /* 0x0000000b181b7c11 */ /* 0x000fe200080f1c19 */
[----:B------:R-:W5:Y:S05]  /*08f0*/  LDG.E.64 R6, desc[UR6][R6.64] ;  /* 0x0000000606067981 */ /* 0x000f6a000c1e1b00 */
[----:B------:R-:W5:Y:S01]  /*0900*/  LDG.E.64 R26, desc[UR6][R26.64] ;  /* 0x000000061a1a7981 */ /* 0x000f62000c1e1b00 */
[----:B------:R-:W-:Y:S02]  /*0910*/  VIADD R4, R4, 0x4 ;  /* 0x0000000404047836 */ /* 0x000fe40000000000 */
[----:B------:R-:W-:Y:S01]  /*0920*/  IMAD.MOV.U32 R29, RZ, RZ, RZ ;  /* 0x000000ffff1d7224 */ /* 0x000fe200078e00ff */
[----:B--2---:R-:W-:-:S08]  /*0930*/  DFMA R16, R16, R18, R10 ;  /* 0x000000121010722b */ /* 0x004fd0000000000a */
[----:B---3--:R-:W-:-:S08]  /*0940*/  DFMA R16, R20, R22, R16 ;  /* 0x000000161410722b */ /* 0x008fd00000000010 */
[----:B----4-:R-:W-:-:S08]  /*0950*/  DFMA R16, R12, R14, R16 ;  /* 0x0000000e0c10722b */ /* 0x010fd00000000010 */
[----:B-----5:R-:W-:-:S11]  /*0960*/  DFMA R10, R26, R6, R16 ;  /* 0x000000061a0a722b */ /* 0x020fd60000000010 */
.L_x_4:
[----:B------:R-:W-:Y:S05]  /*0970*/  BRA.U !UP1, `(.L_x_3) ;  /* 0x0000000109cc7547 */ /* 0x000fea000b800000 */
[----:B------:R-:W-:Y:S02]  /*0980*/  UISETP.NE.U32.AND UP0, UPT, UR8, 0x1, UPT ;  /* 0x000000010800788c */ /* 0x000fe4000bf05070 */
[----:B------:R-:W-:Y:S02]  /*0990*/  ULOP3.LUT UR4, UR5, 0x1, URZ, 0xc0, !UPT ;  /* 0x0000000105047892 */ /* 0x000fe4000f8ec0ff */
[----:B------:R-:W-:Y:S02]  /*09a0*/  UISETP.NE.AND.EX UP0, UPT, URZ, URZ, UPT, UP0 ;  /* 0x000000ffff00728c */ /* 0x000fe4000bf05300 */
[----:B------:R-:W-:-:S04]  /*09b0*/  UISETP.NE.U32.AND UP1, UPT, UR4, 0x1, UPT ;  /* 0x000000010400788c */ /* 0x000fc8000bf25070 */
[----:B------:R-:W-:-:S03]  /*09c0*/  UISETP.NE.U32.AND.EX UP1, UPT, URZ, URZ, UPT, UP1 ;  /* 0x000000ffff00728c */ /* 0x000fc6000bf25110 */
        /* <DEDUP_REMOVED lines=13> */
[----:B0-----:R-:W-:Y:S02]  /*0aa0*/  LEA R6, P1, R7, UR8, 0x3 ;  /* 0x0000000807067c11 */ /* 0x001fe4000f8218ff */
[----:B-1----:R-:W-:Y:S02]  /*0ab0*/  LEA R14, P0, R13, UR4, 0x3 ;  /* 0x000000040d0e7c11 */ /* 0x002fe4000f8018ff */
[----:B------:R-:W-:Y:S02]  /*0ac0*/  LEA.HI.X R7, R7, UR9, R12, 0x3, P1 ;  /* 0x0000000907077c11 */ /* 0x000fe400088f1c0c */
[----:B------:R-:W-:-:S02]  /*0ad0*/  LEA R12, P2, R17, UR8, 0x3 ;  /* 0x00000008110c7c11 */ /* 0x000fc4000f8418ff */
[----:B------:R-:W-:Y:S02]  /*0ae0*/  IADD3 R19, P1, PT, R17, R8, RZ ;  /* 0x0000000811137210 */ /* 0x000fe40007f3e0ff */
[----:B------:R-:W-:Y:S01]  /*0af0*/  LEA.HI.X R15, R13, UR5, R16, 0x3, P0 ;  /* 0x000000050d0f7c11 */ /* 0x000fe200080f1c10 */
[----:B------:R-:W2:Y:S01]  /*0b00*/  LDG.E.64 R6, desc[UR6][R6.64] ;  /* 0x0000000606067981 */ /* 0x000ea2000c1e1b00 */
[----:B------:R-:W-:Y:S01]  /*0b10*/  LEA.HI.X R13, R17, UR9, R18, 0x3, P2 ;  /* 0x00000009110d7c11 */ /* 0x000fe200090f1c12 */
[----:B------:R-:W-:Y:S01]  /*0b20*/  IMAD.X R18, R18, 0x1, R5, P1 ;  /* 0x0000000112127824 */ /* 0x000fe200008e0605 */
[C---:B------:R-:W-:Y:S02]  /*0b30*/  LEA R16, P0, R19.reuse, UR4, 0x3 ;  /* 0x0000000413107c11 */ /* 0x040fe4000f8018ff */
[----:B------:R-:W2:Y:S02]  /*0b40*/  LDG.E.64 R14, desc[UR6][R14.64] ;  /* 0x000000060e0e7981 */ /* 0x000ea4000c1e1b00 */
[----:B------:R-:W-:-:S02]  /*0b50*/  LEA.HI.X R17, R19, UR5, R18, 0x3, P0 ;  /* 0x0000000513117c11 */ /* 0x000fc400080f1c12 */
[----:B------:R-:W3:Y:S04]  /*0b60*/  LDG.E.64 R12, desc[UR6][R12.64] ;  /* 0x000000060c0c7981 */ /* 0x000ee8000c1e1b00 */
[----:B------:R-:W3:Y:S01]  /*0b70*/  LDG.E.64 R16, desc[UR6][R16.64] ;  /* 0x0000000610107981 */ /* 0x000ee2000c1e1b00 */
[----:B------:R-:W-:Y:S02]  /*0b80*/  VIADD R4, R4, 0x2 ;  /* 0x0000000204047836 */ /* 0x000fe40000000000 */
[----:B------:R-:W-:Y:S01]  /*0b90*/  IMAD.MOV.U32 R29, RZ, RZ, RZ ;  /* 0x000000ffff1d7224 */ /* 0x000fe200078e00ff */
[----:B--2---:R-:W-:-:S08]  /*0ba0*/  DFMA R10, R14, R6, R10 ;  /* 0x000000060e0a722b */ /* 0x004fd0000000000a */
[----:B---3--:R-:W-:-:S11]  /*0bb0*/  DFMA R10, R16, R12, R10 ;  /* 0x0000000c100a722b */ /* 0x008fd6000000000a */
.L_x_5:
[----:B------:R-:W-:Y:S05]  /*0bc0*/  BRA.U UP1, `(.L_x_3) ;  /* 0x0000000101387547 */ /* 0x000fea000b800000 */
[----:B------:R-:W0:Y:S01]  /*0bd0*/  LDCU.64 UR8, c[0x0][0x390] ;  /* 0x00007200ff0877ac */ /* 0x000e220008000a00 */
[C---:B------:R-:W-:Y:S01]  /*0be0*/  IMAD.SHL.U32 R7, R4.reuse, 0x20, RZ ;  /* 0x0000002004077824 */ /* 0x040fe200078e00ff */
[----:B------:R-:W-:Y:S01]  /*0bf0*/  SHF.L.U64.HI R12, R4, 0x5, R29 ;  /* 0x00000005040c7819 */ /* 0x000fe2000001021d */
[----:B------:R-:W1:Y:S03]  /*0c00*/  LDCU.64 UR4, c[0x0][0x380] ;  /* 0x00007000ff0477ac */ /* 0x000e660008000a00 */
[----:B------:R-:W-:-:S04]  /*0c10*/  LOP3.LUT R7, R7, 0x1f, R0, 0xf8, !PT ;  /* 0x0000001f07077812 */ /* 0x000fc800078ef800 */
[----:B------:R-:W-:-:S05]  /*0c20*/  IADD3 R8, P0, PT, R7, R8, RZ ;  /* 0x0000000807087210 */ /* 0x000fca0007f1e0ff */
[----:B------:R-:W-:Y:S01]  /*0c30*/  IMAD.X R5, R12, 0x1, R5, P0 ;  /* 0x000000010c057824 */ /* 0x000fe200000e0605 */
[C---:B0-----:R-:W-:Y:S02]  /*0c40*/  LEA R6, P1, R7.reuse, UR8, 0x3 ;  /* 0x0000000807067c11 */ /* 0x041fe4000f8218ff */
[C---:B-1----:R-:W-:Y:S02]  /*0c50*/  LEA R4, P0, R8.reuse, UR4, 0x3 ;  /* 0x0000000408047c11 */ /* 0x042fe4000f8018ff */
[----:B------:R-:W-:Y:S02]  /*0c60*/  LEA.HI.X R7, R7, UR9, R12, 0x3, P1 ;  /* 0x0000000907077c11 */ /* 0x000fe400088f1c0c */
[----:B------:R-:W-:-:S04]  /*0c70*/  LEA.HI.X R5, R8, UR5, R5, 0x3, P0 ;  /* 0x0000000508057c11 */ /* 0x000fc800080f1c05 */
[----:B------:R-:W2:Y:S04]  /*0c80*/  LDG.E.64 R6, desc[UR6][R6.64] ;  /* 0x0000000606067981 */ /* 0x000ea8000c1e1b00 */
[----:B------:R-:W2:Y:S02]  /*0c90*/  LDG.E.64 R4, desc[UR6][R4.64] ;  /* 0x0000000604047981 */ /* 0x000ea4000c1e1b00 */
[----:B--2---:R-:W-:-:S11]  /*0ca0*/  DFMA R10, R4, R6, R10 ;  /* 0x00000006040a722b */ /* 0x004fd6000000000a */
.L_x_3:
[----:B------:R0:W-:Y:S01]  /*0cb0*/  STS.64 [R2], R10 ;  /* 0x0000000a02007388 */ /* 0x0001e20000000a00 */
[----:B------:R-:W-:-:S11]  /*0cc0*/  DADD R6, RZ, R10 ;  /* 0x00000000ff067229 */ /* 0x000fd6000000000a */
.L_x_0:
[----:B------:R-:W-:-:S13]  /*0cd0*/  LOP3.LUT P0, RZ, R0, 0x1f, RZ, 0xc0, !PT ;  /* 0x0000001f00ff7812 */ /* 0x000fda000780c0ff */
[----:B------:R-:W-:Y:S05]  /*0ce0*/  @P0 EXIT ;  /* 0x000000000000094d */ /* 0x000fea0003800000 */
[----:B------:R-:W1:Y:S01]  /*0cf0*/  LDS.64 R8, [R2+0x8] ;  /* 0x0000080002087984 */ /* 0x000e620000000a00 */
[----:B------:R-:W2:Y:S03]  /*0d00*/  LDCU.64 UR4, c[0x0][0x398] ;  /* 0x00007300ff0477ac */ /* 0x000ea60008000a00 */
[----:B0-----:R-:W0:Y:S04]  /*0d10*/  LDS.64 R10, [R2+0x10] ;  /* 0x00001000020a7984 */ /* 0x001e280000000a00 */
[----:B------:R-:W3:Y:S04]  /*0d20*/  LDS.64 R12, [R2+0x18] ;  /* 0x00001800020c7984 */ /* 0x000ee80000000a00 */
[----:B------:R-:W4:Y:S04]  /*0d30*/  LDS.64 R14, [R2+0x20] ;  /* 0x00002000020e7984 */ /* 0x000f280000000a00 */
[----:B------:R-:W5:Y:S01]  /*0d40*/  LDS.64 R4, [R2+0x28] ;  /* 0x0000280002047984 */ /* 0x000f620000000a00 */
[----:B-1----:R-:W-:-:S03]  /*0d50*/  DADD R8, R8, R6 ;  /* 0x0000000008087229 */ /* 0x002fc60000000006 */
[----:B------:R-:W1:Y:S05]  /*0d60*/  LDS.64 R6, [R2+0x30] ;  /* 0x0000300002067984 */ /* 0x000e6a0000000a00 */
[----:B0-----:R-:W-:Y:S02]  /*0d70*/  DADD R10, R8, R10 ;  /* 0x00000000080a7229 */ /* 0x001fe4000000000a */
[----:B------:R-:W0:Y:S06]  /*0d80*/  LDS.64 R8, [R2+0x38] ;  /* 0x0000380002087984 */ /* 0x000e2c0000000a00 */
[----:B---3--:R-:W-:-:S02]  /*0d90*/  DADD R12, R10, R12 ;  /* 0x000000000a0c7229 */ /* 0x008fc4000000000c */
[----:B------:R-:W3:Y:S06]  /*0da0*/  LDS.64 R10, [R2+0x40] ;  /* 0x00004000020a7984 */ /* 0x000eec0000000a00 */
[----:B----4-:R-:W-:Y:S02]  /*0db0*/  DADD R14, R12, R14 ;  /* 0x000000000c0e7229 */ /* 0x010fe4000000000e */
[----:B------:R-:W4:Y:S06]  /*0dc0*/  LDS.64 R12, [R2+0x48] ;  /* 0x00004800020c7984 */ /* 0x000f2c0000000a00 */
[----:B-----5:R-:W-:Y:S01]  /*0dd0*/  DADD R14, R14, R4 ;  /* 0x000000000e0e7229 */ /* 0x020fe20000000004 */
[----:B------:R-:W5:Y:S07]  /*0de0*/  LDS.64 R4, [R2+0x50] ;  /* 0x0000500002047984 */ /* 0x000f6e0000000a00 */
[----:B-1----:R-:W-:Y:S01]  /*0df0*/  DADD R14, R14, R6 ;  /* 0x000000000e0e7229 */ /* 0x002fe20000000006 */
[----:B------:R-:W1:Y:S07]  /*0e00*/  LDS.64 R6, [R2+0x58] ;  /* 0x0000580002067984 */ /* 0x000e6e0000000a00 */
[----:B0-----:R-:W-:Y:S01]  /*0e10*/  DADD R14, R14, R8 ;  /* 0x000000000e0e7229 */ /* 0x001fe20000000008 */
[----:B------:R-:W0:Y:S07]  /*0e20*/  LDS.64 R8, [R2+0x60] ;  /* 0x0000600002087984 */ /* 0x000e2e0000000a00 */
[----:B---3--:R-:W-:Y:S01]  /*0e30*/  DADD R14, R14, R10 ;  /* 0x000000000e0e7229 */ /* 0x008fe2000000000a */
[----:B------:R-:W3:Y:S07]  /*0e40*/  LDS.64 R10, [R2+0x68] ;  /* 0x00006800020a7984 */ /* 0x000eee0000000a00 */
[----:B----4-:R-:W-:Y:S01]  /*0e50*/  DADD R14, R14, R12 ;  /* 0x000000000e0e7229 */ /* 0x010fe2000000000c */
[----:B------:R-:W4:Y:S07]  /*0e60*/  LDS.64 R12, [R2+0x70] ;  /* 0x00007000020c7984 */ /* 0x000f2e0000000a00 */
        /* <DEDUP_REMOVED lines=28> */
[----:B----4-:R-:W-:-:S02]  /*1030*/  DADD R12, R14, R12 ;  /* 0x000000000e0c7229 */ /* 0x010fc4000000000c */
[----:B------:R-:W4:Y:S06]  /*1040*/  LDS.64 R14, [R2+0xe8] ;  /* 0x0000e800020e7984 */ /* 0x000f2c0000000a00 */
[----:B-----5:R-:W-:Y:S02]  /*1050*/  DADD R4, R12, R4 ;  /* 0x000000000c047229 */ /* 0x020fe40000000004 */
[----:B------:R-:W5:Y:S06]  /*1060*/  LDS.64 R12, [R2+0xf0] ;  /* 0x0000f000020c7984 */ /* 0x000f6c0000000a00 */
[----:B-1----:R-:W-:Y:S01]  /*1070*/  DADD R4, R4, R6 ;  /* 0x0000000004047229 */ /* 0x002fe20000000006 */
[----:B------:R-:W1:Y:S07]  /*1080*/  LDS.64 R6, [R2+0xf8] ;  /* 0x0000f80002067984 */ /* 0x000e6e0000000a00 */
[----:B0-----:R-:W-:Y:S01]  /*1090*/  DADD R4, R4, R8 ;  /* 0x0000000004047229 */ /* 0x001fe20000000008 */
[----:B--2---:R-:W-:-:S05]  /*10a0*/  LEA R8, P0, R3, UR4, 0x3 ;  /* 0x0000000403087c11 */ /* 0x004fca000f8018ff */
[----:B------:R-:W-:Y:S02]  /*10b0*/  IMAD.X R9, RZ, RZ, UR5, P0 ;  /* 0x00000005ff097e24 */ /* 0x000fe400080e06ff */
[----:B---3--:R-:W-:-:S08]  /*10c0*/  DADD R4, R4, R10 ;  /* 0x0000000004047229 */ /* 0x008fd0000000000a */
[----:B----4-:R-:W-:-:S08]  /*10d0*/  DADD R4, R4, R14 ;  /* 0x0000000004047229 */ /* 0x010fd0000000000e */
[----:B-----5:R-:W-:-:S08]  /*10e0*/  DADD R4, R4, R12 ;  /* 0x0000000004047229 */ /* 0x020fd0000000000c */
[----:B-1----:R-:W-:-:S07]  /*10f0*/  DADD R4, R4, R6 ;  /* 0x0000000004047229 */ /* 0x002fce0000000006 */
[----:B------:R-:W-:Y:S01]  /*1100*/  STG.E.64 desc[UR6][R8.64], R4 ;  /* 0x0000000408007986 */ /* 0x000fe2000c101b06 */
[----:B------:R-:W-:Y:S05]  /*1110*/  EXIT ;  /* 0x000000000000794d */ /* 0x000fea0003800000 */
.L_x_6:
[----:B------:R-:W-:-:S00]  /*1120*/  BRA `(.L_x_6) ;  /* 0xfffffffc00fc7947 */ /* 0x000fc0000383ffff */
[----:B------:R-:W-:-:S00]  /*1130*/  NOP ;  /* 0x0000000000007918 */ /* 0x000fc00000000000 */
        /* <DEDUP_REMOVED lines=12> */
.L_x_20:


//--------------------- .text._Z11GPU_dgemv_3PdiiS_S_ --------------------------
	.section	.text._Z11GPU_dgemv_3PdiiS_S_,"ax",@progbits
	.align	128
        .global         _Z11GPU_dgemv_3PdiiS_S_
        .type           _Z11GPU_dgemv_3PdiiS_S_,@function
        .size           _Z11GPU_dgemv_3PdiiS_S_,(.L_x_21 - _Z11GPU_dgemv_3PdiiS_S_)
        .other          _Z11GPU_dgemv_3PdiiS_S_,@"STO_CUDA_ENTRY STV_DEFAULT"
_Z11GPU_dgemv_3PdiiS_S_:
.text._Z11GPU_dgemv_3PdiiS_S_:
[----:B------:R-:W-:Y:S01]  /*0000*/  LDC R1, c[0x0][0x37c] ;  /* 0x0000df00ff017b82 */ /* 0x000fe20000000800 */
[----:B------:R-:W0:Y:S07]  /*0010*/  S2R R0, SR_TID.X ;  /* 0x0000000000007919 */ /* 0x000e2e0000002100 */
[----:B------:R-:W0:Y:S01]  /*0020*/  S2UR UR4, SR_CTAID.X ;  /* 0x00000000000479c3 */ /* 0x000e220000002500 */
[----:B------:R-:W1:Y:S01]  /*0030*/  LDCU UR8, c[0x0][0x38c] ;  /* 0x00007180ff0877ac */ /* 0x000e620008000800 */
[----:B------:R-:W-:Y:S01]  /*0040*/  CS2R R4, SRZ ;  /* 0x0000000000047805 */ /* 0x000fe2000001ff00 */
[----:B------:R-:W2:Y:S05]  /*0050*/  LDCU.64 UR6, c[0x0][0x358] ;  /* 0x00006b00ff0677ac */ /* 0x000eaa0008000a00 */
[----:B------:R-:W0:Y:S01]  /*0060*/  LDC R19, c[0x0][0x360] ;  /* 0x0000d800ff137b82 */ /* 0x000e220000000800 */
[----:B-1----:R-:W-:Y:S01]  /*0070*/  UISETP.GE.U32.AND UP0, UPT, UR8, 0x20, UPT ;  /* 0x000000200800788c */ /* 0x002fe2000bf06070 */
[----:B0-----:R-:W-:-:S05]  /*0080*/  IMAD R19, R19, UR4, R0 ;  /* 0x0000000413137c24 */ /* 0x001fca000f8e0200 */
[----:B------:R-:W-:-:S03]  /*0090*/  SHF.R.U32.HI R19, RZ, 0x5, R19 ;  /* 0x00000005ff137819 */ /* 0x000fc60000011613 */
[----:B--2---:R-:W-:Y:S05]  /*00a0*/  BRA.U !UP0, `(.L_x_7) ;  /* 0x0000000908e47547 */ /* 0x004fea000b800000 */
[----:B------:R-:W-:Y:S02]  /*00b0*/  USHF.R.S32.HI UR4, URZ, 0x1f, UR8 ;  /* 0x0000001fff047899 */ /* 0x000fe40008011408 */
[----:B------:R-:W-:Y:S01]  /*00c0*/  IMAD R20, R19, UR8, RZ ;  /* 0x0000000813147c24 */ /* 0x000fe2000f8e02ff */
[----:B------:R-:W-:Y:S01]  /*00d0*/  UISETP.GE.U32.AND UP2, UPT, UR8, 0x100, UPT ;  /* 0x000001000800788c */ /* 0x000fe2000bf46070 */
[----:B------:R-:W-:Y:S01]  /*00e0*/  IMAD.MOV.U32 R18, RZ, RZ, RZ ;  /* 0x000000ffff127224 */ /* 0x000fe200078e00ff */
[----:B------:R-:W-:Y:S01]  /*00f0*/  USHF.R.U64 UR5, UR8, 0x5, UR4 ;  /* 0x0000000508057899 */ /* 0x000fe20008001204 */
[----:B------:R-:W-:Y:S01]  /*0100*/  IMAD.MOV.U32 R15, RZ, RZ, RZ ;  /* 0x000000ffff0f7224 */ /* 0x000fe200078e00ff */
[----:B------:R-:W-:Y:S01]  /*0110*/  USHF.R.U32.HI UR4, URZ, 0x5, UR4 ;  /* 0x00000005ff047899 */ /* 0x000fe20008011604 */
[----:B------:R-:W-:Y:S01]  /*0120*/  CS2R R4, SRZ ;  /* 0x0000000000047805 */ /* 0x000fe2000001ff00 */
[----:B------:R-:W-:-:S04]  /*0130*/  UISETP.GT.U32.AND UP1, UPT, UR5, 0x1, UPT ;  /* 0x000000010500788c */ /* 0x000fc8000bf24070 */
        /* <DEDUP_REMOVED lines=12> */
[----:B------:R-:W-:Y:S01]  /*0200*/  IMAD.X R5, RZ, RZ, RZ, P2 ;  /* 0x000000ffff057224 */ /* 0x000fe200010e06ff */
[----:B------:R-:W-:Y:S01]  /*0210*/  ULOP3.LUT UR4, UR4, 0x7ffffff, URZ, 0xc0, !UPT ;  /* 0x07ffffff04047892 */ /* 0x000fe2000f8ec0ff */
[----:B------:R-:W-:-:S05]  /*0220*/  IMAD.U32 R18, RZ, RZ, UR8 ;  /* 0x00000008ff127e24 */ /* 0x000fca000f8e00ff */
        /* <DEDUP_REMOVED lines=8> */
[----:B------:R-:W-:-:S07]  /*02b0*/  IMAD.X R3, RZ, RZ, R3, P2 ;  /* 0x000000ffff037224 */ /* 0x000fce00010e0603 */
.L_x_9:
        /* <DEDUP_REMOVED lines=35> */
.L_x_8:
[----:B------:R-:W-:Y:S05]  /*04f0*/  BRA.U !UP0, `(.L_x_7) ;  /* 0x0000000508d07547 */ /* 0x000fea000b800000 */
[----:B------:R-:W-:Y:S02]  /*0500*/  UISETP.GE.U32.AND UP0, UPT, UR9, 0x4, UPT ;  /* 0x000000040900788c */ /* 0x000fe4000bf06070 */
[----:B------:R-:W-:Y:S02]  /*0510*/  ULOP3.LUT UR8, UR5, 0x3, URZ, 0xc0, !UPT ;  /* 0x0000000305087892 */ /* 0x000fe4000f8ec0ff */
[----:B------:R-:W-:Y:S02]  /*0520*/  UISETP.GE.U32.AND.EX UP0, UPT, URZ, URZ, UPT, UP0 ;  /* 0x000000ffff00728c */ /* 0x000fe4000bf06100 */
[----:B------:R-:W-:-:S04]  /*0530*/  UISETP.NE.U32.AND UP1, UPT, UR8, URZ, UPT ;  /* 0x000000ff0800728c */ /* 0x000fc8000bf25070 */
[----:B------:R-:W-:-:S03]  /*0540*/  UISETP.NE.AND.EX UP1, UPT, URZ, URZ, UPT, UP1 ;  /* 0x000000ffff00728c */ /* 0x000fc6000bf25310 */
[----:B------:R-:W-:Y:S08]  /*0550*/  BRA.U !UP0, `(.L_x_10) ;  /* 0x0000000108e87547 */ /* 0x000ff0000b800000 */
[C---:B------:R-:W-:Y:S01]  /*0560*/  IMAD.SHL.U32 R11, R18.reuse, 0x20, RZ ;  /* 0x00000020120b7824 */ /* 0x040fe200078e00ff */
[----:B------:R-:W0:Y:S01]  /*0570*/  LDCU.64 UR12, c[0x0][0x390] ;  /* 0x00007200ff0c77ac */ /* 0x000e220008000a00 */
[----:B------:R-:W-:Y:S01]  /*0580*/  SHF.L.U64.HI R2, R18, 0x5, R15 ;  /* 0x0000000512027819 */ /* 0x000fe2000001020f */
[----:B------:R-:W1:Y:S02]  /*0590*/  LDCU.64 UR10, c[0x0][0x380] ;  /* 0x00007000ff0a77ac */ /* 0x000e640008000a00 */
[C---:B------:R-:W-:Y:S02]  /*05a0*/  IADD3 R3, P0, PT, R11.reuse, 0x20, RZ ;  /* 0x000000200b037810 */ /* 0x040fe40007f1e0ff */
[----:B------:R-:W-:Y:S02]  /*05b0*/  LOP3.LUT R13, R11, 0x1f, R0, 0xf8, !PT ;  /* 0x0000001f0b0d7812 */ /* 0x000fe400078ef800 */
[----:B------:R-:W-:Y:S01]  /*05c0*/  LOP3.LUT R3, R3, 0xffffffe0, RZ, 0xc0, !PT ;  /* 0xffffffe003037812 */ /* 0x000fe200078ec0ff */
[----:B------:R-:W-:Y:S01]  /*05d0*/  IMAD.X R10, RZ, RZ, R2, P0 ;  /* 0x000000ffff0a7224 */ /* 0x000fe200000e0602 */
[----:B------:R-:W-:-:S02]  /*05e0*/  IADD3 R9, P0, PT, R20, R13, RZ ;  /* 0x0000000d14097210 */ /* 0x000fc40007f1e0ff */
[----:B------:R-:W-:Y:S02]  /*05f0*/  LOP3.LUT R3, R3, 0x1f, R0, 0xf8, !PT ;  /* 0x0000001f03037812 */ /* 0x000fe400078ef800 */
[----:B------:R-:W-:Y:S01]  /*0600*/  LOP3.LUT R10, R10, 0x1f, RZ, 0xc0, !PT ;  /* 0x0000001f0a0a7812 */ /* 0x000fe200078ec0ff */
[----:B------:R-:W-:Y:S01]  /*0610*/  IMAD.X R12, RZ, RZ, R2, P0 ;  /* 0x000000ffff0c7224 */ /* 0x000fe200000e0602 */
[----:B------:R-:W-:Y:S02]  /*0620*/  IADD3 R6, P1, PT, R20, R3, RZ ;  /* 0x0000000314067210 */ /* 0x000fe40007f3e0ff */
[----:B0-----:R-:W-:-:S03]  /*0630*/  LEA R14, P2, R3, UR12, 0x3 ;  /* 0x0000000c030e7c11 */ /* 0x001fc6000f8418ff */
[--C-:B------:R-:W-:Y:S01]  /*0640*/  IMAD.X R7, RZ, RZ, R10.reuse, P1 ;  /* 0x000000ffff077224 */ /* 0x100fe200008e060a */
[----:B-1----:R-:W-:Y:S02]  /*0650*/  LEA R8, P0, R9, UR10, 0x3 ;  /* 0x0000000a09087c11 */ /* 0x002fe4000f8018ff */
[C---:B------:R-:W-:Y:S02]  /*0660*/  LEA R16, P1, R6.reuse, UR10, 0x3 ;  /* 0x0000000a06107c11 */ /* 0x040fe4000f8218ff */
[----:B------:R-:W-:Y:S02]  /*0670*/  LEA.HI.X R15, R3, UR13, R10, 0x3, P2 ;  /* 0x0000000d030f7c11 */ /* 0x000fe400090f1c0a */
[----:B------:R-:W-:Y:S02]  /*0680*/  IADD3 R3, P2, PT, R11, 0x40, RZ ;  /* 0x000000400b037810 */ /* 0x000fe40007f5e0ff */
[----:B------:R-:W-:Y:S02]  /*0690*/  LEA.HI.X R9, R9, UR11, R12, 0x3, P0 ;  /* 0x0000000b09097c11 */ /* 0x000fe400080f1c0c */
[----:B------:R-:W-:Y:S01]  /*06a0*/  LEA.HI.X R17, R6, UR11, R7, 0x3, P1 ;  /* 0x0000000b06117c11 */ /* 0x000fe200088f1c07 */
[----:B------:R-:W-:Y:S01]  /*06b0*/  IMAD.X R12, RZ, RZ, R2, P2 ;  /* 0x000000ffff0c7224 */ /* 0x000fe200010e0602 */
[----:B------:R-:W-:Y:S01]  /*06c0*/  LEA R6, P0, R13, UR12, 0x3 ;  /* 0x0000000c0d067c11 */ /* 0x000fe2000f8018ff */
[----:B------:R-:W2:Y:S01]  /*06d0*/  LDG.E.64 R14, desc[UR6][R14.64] ;  /* 0x000000060e0e7981 */ /* 0x000ea2000c1e1b00 */
[----:B------:R-:W-:-:S02]  /*06e0*/  LOP3.LUT R3, R3, 0xffffffe0, RZ, 0xc0, !PT ;  /* 0xffffffe003037812 */ /* 0x000fc400078ec0ff */
[----:B------:R-:W-:Y:S01]  /*06f0*/  LEA.HI.X R7, R13, UR13, R2, 0x3, P0 ;  /* 0x0000000d0d077c11 */ /* 0x000fe200080f1c02 */
[----:B------:R-:W3:Y:S01]  /*0700*/  LDG.E.64 R8, desc[UR6][R8.64] ;  /* 0x0000000608087981 */ /* 0x000ee2000c1e1b00 */
[----:B------:R-:W-:Y:S02]  /*0710*/  IADD3 R11, P1, PT, R11, 0x60, RZ ;  /* 0x000000600b0b7810 */ /* 0x000fe40007f3e0ff */
[----:B------:R-:W-:Y:S01]  /*0720*/  LOP3.LUT R3, R3, 0x1f, R0, 0xf8, !PT ;  /* 0x0000001f03037812 */ /* 0x000fe200078ef800 */
[----:B------:R-:W2:Y:S01]  /*0730*/  LDG.E.64 R16, desc[UR6][R16.64] ;  /* 0x0000000610107981 */ /* 0x000ea2000c1e1b00 */
[----:B------:R-:W-:Y:S01]  /*0740*/  LOP3.LUT R11, R11, 0xffffffe0, RZ, 0xc0, !PT ;  /* 0xffffffe00b0b7812 */ /* 0x000fe200078ec0ff */
[----:B------:R-:W-:Y:S01]  /*0750*/  IMAD.X R22, RZ, RZ, R2, P1 ;  /* 0x000000ffff167224 */ /* 0x000fe200008e0602 */
[----:B------:R-:W-:Y:S01]  /*0760*/  LOP3.LUT R12, R12, 0x1f, RZ, 0xc0, !PT ;  /* 0x0000001f0c0c7812 */ /* 0x000fe200078ec0ff */
[----:B------:R-:W3:Y:S01]  /*0770*/  LDG.E.64 R6, desc[UR6][R6.64] ;  /* 0x0000000606067981 */ /* 0x000ee2000c1e1b00 */
[----:B------:R-:W-:-:S02]  /*0780*/  IADD3 R13, P2, PT, R20, R3, RZ ;  /* 0x00000003140d7210 */ /* 0x000fc40007f5e0ff */
[----:B------:R-:W-:Y:S02]  /*0790*/  LEA R2, P3, R3, UR12, 0x3 ;  /* 0x0000000c03027c11 */ /* 0x000fe4000f8618ff */
[----:B------:R-:W-:Y:S01]  /*07a0*/  LOP3.LUT R11, R11, 0x1f, R0, 0xf8, !PT ;  /* 0x0000001f0b0b7812 */ /* 0x000fe200078ef800 */
[--C-:B------:R-:W-:Y:S01]  /*07b0*/  IMAD.X R24, RZ, RZ, R12.reuse, P2 ;  /* 0x000000ffff187224 */ /* 0x100fe200010e060c */
[----:B------:R-:W-:Y:S02]  /*07c0*/  LEA.HI.X R3, R3, UR13, R12, 0x3, P3 ;  /* 0x0000000d03037c11 */ /* 0x000fe400098f1c0c */
[----:B------:R-:W-:Y:S02]  /*07d0*/  LEA R12, P2, R13, UR10, 0x3 ;  /* 0x0000000a0d0c7c11 */ /* 0x000fe4000f8418ff */
[----:B------:R-:W-:Y:S02]  /*07e0*/  LOP3.LUT R22, R22, 0x1f, RZ, 0xc0, !PT ;  /* 0x0000001f16167812 */ /* 0x000fe400078ec0ff */
[----:B------:R-:W-:Y:S01]  /*07f0*/  IADD3 R21, P0, PT, R20, R11, RZ ;  /* 0x0000000b14157210 */ /* 0x000fe20007f1e0ff */
[----:B------:R-:W4:Y:S01]  /*0800*/  LDG.E.64 R2, desc[UR6][R2.64] ;  /* 0x0000000602027981 */ /* 0x000f22000c1e1b00 */
[----:B------:R-:W-:-:S02]  /*0810*/  LEA R10, P1, R11, UR12, 0x3 ;  /* 0x0000000c0b0a7c11 */ /* 0x000fc4000f8218ff */
[----:B------:R-:W-:Y:S01]  /*0820*/  LEA.HI.X R13, R13, UR11, R24, 0x3, P2 ;  /* 0x0000000b0d0d7c11 */ /* 0x000fe200090f1c18 */
[--C-:B------:R-:W-:Y:S01]  /*0830*/  IMAD.X R24, RZ, RZ, R22.reuse, P0 ;  /* 0x000000ffff187224 */ /* 0x100fe200000e0616 */
[----:B------:R-:W-:Y:S02]  /*0840*/  LEA.HI.X R11, R11, UR13, R22, 0x3, P1 ;  /* 0x0000000d0b0b7c11 */ /* 0x000fe400088f1c16 */
[C---:B------:R-:W-:Y:S02]  /*0850*/  LEA R22, P0, R21.reuse, UR10, 0x3 ;  /* 0x0000000a15167c11 */ /* 0x040fe4000f8018ff */
[----:B------:R-:W4:Y:S02]  /*0860*/  LDG.E.64 R12, desc[UR6][R12.64] ;  /* 0x000000060c0c7981 */ /* 0x000f24000c1e1b00 */
[----:B------:R-:W-:Y:S02]  /*0870*/  LEA.HI.X R23, R21, UR11, R24, 0x3, P0 ;  /* 0x0000000b15177c11 */ /* 0x000fe400080f1c18 */
[----:B------:R-:W5:Y:S04]  /*0880*/  LDG.E.64 R10, desc[UR6][R10.64] ;  /* 0x000000060a0a7981 */ /* 0x000f68000c1e1b00 */
[----:B------:R-:W5:Y:S01]  /*0890*/  LDG.E.64 R22, desc[UR6][R22.64] ;  /* 0x0000000616167981 */ /* 0x000f62000c1e1b00 */
[----:B------:R-:W-:Y:S01]  /*08a0*/  VIADD R18, R18, 0x4 ;  /* 0x0000000412127836 */ /* 0x000fe20000000000 */
[----:B---3--:R-:W-:-:S08]  /*08b0*/  DFMA R6, R8, R6, R4 ;  /* 0x000000060806722b */ /* 0x008fd00000000004 */
[----:B--2---:R-:W-:Y:S01]  /*08c0*/  DFMA R6, R16, R14, R6 ;  /* 0x0000000e1006722b */ /* 0x004fe20000000006 */
[----:B------:R-:W-:-:S07]  /*08d0*/  IMAD.MOV.U32 R15, RZ, RZ, RZ ;  /* 0x000000ffff0f7224 */ /* 0x000fce00078e00ff */
[----:B----4-:R-:W-:-:S08]  /*08e0*/  DFMA R6, R12, R2, R6 ;  /* 0x000000020c06722b */ /* 0x010fd00000000006 */
[----:B-----5:R-:W-:-:S11]  /*08f0*/  DFMA R4, R22, R10, R6 ;  /* 0x0000000a1604722b */ /* 0x020fd60000000006 */
.L_x_10:
        /* <DEDUP_REMOVED lines=18> */
[--C-:B------:R-:W-:Y:S01]  /*0a20*/  IMAD.X R10, RZ, RZ, R15.reuse, P0 ;  /* 0x000000ffff0a7224 */ /* 0x100fe200000e060f */
[----:B0-----:R-:W-:Y:S02]  /*0a30*/  LEA R2, P1, R3, UR8, 0x3 ;  /* 0x0000000803027c11 */ /* 0x001fe4000f8218ff */
[----:B------:R-:W-:Y:S02]  /*0a40*/  LEA R6, P2, R12, UR8, 0x3 ;  /* 0x000000080c067c11 */ /* 0x000fe4000f8418ff */
[----:B-1----:R-:W-:Y:S02]  /*0a50*/  LEA R8, P0, R7, UR4, 0x3 ;  /* 0x0000000407087c11 */ /* 0x002fe4000f8018ff */
[----:B------:R-:W-:-:S02]  /*0a60*/  LEA.HI.X R3, R3, UR9, R15, 0x3, P1 ;  /* 0x0000000903037c11 */ /* 0x000fc400088f1c0f */
[----:B------:R-:W-:Y:S02]  /*0a70*/  IADD3 R13, P1, PT, R20, R12, RZ ;  /* 0x0000000c140d7210 */ /* 0x000fe40007f3e0ff */
[----:B------:R-:W-:Y:S02]  /*0a80*/  LEA.HI.X R9, R7, UR5, R10, 0x3, P0 ;  /* 0x0000000507097c11 */ /* 0x000fe400080f1c0a */
[--C-:B------:R-:W-:Y:S01]  /*0a90*/  LEA.HI.X R7, R12, UR9, R11.reuse, 0x3, P2 ;  /* 0x000000090c077c11 */ /* 0x100fe200090f1c0b */
[----:B------:R-:W-:Y:S01]  /*0aa0*/  IMAD.X R12, RZ, RZ, R11, P1 ;  /* 0x000000ffff0c7224 */ /* 0x000fe200008e060b */
[C---:B------:R-:W-:Y:S01]  /*0ab0*/  LEA R10, P0, R13.reuse, UR4, 0x3 ;  /* 0x000000040d0a7c11 */ /* 0x040fe2000f8018ff */
[----:B------:R-:W2:Y:S04]  /*0ac0*/  LDG.E.64 R2, desc[UR6][R2.64] ;  /* 0x0000000602027981 */ /* 0x000ea8000c1e1b00 */
[----:B------:R-:W2:Y:S01]  /*0ad0*/  LDG.E.64 R8, desc[UR6][R8.64] ;  /* 0x0000000608087981 */ /* 0x000ea2000c1e1b00 */
[----:B------:R-:W-:-:S03]  /*0ae0*/  LEA.HI.X R11, R13, UR5, R12, 0x3, P0 ;  /* 0x000000050d0b7c11 */ /* 0x000fc600080f1c0c */
[----:B------:R-:W3:Y:S04]  /*0af0*/  LDG.E.64 R6, desc[UR6][R6.64] ;  /* 0x0000000606067981 */ /* 0x000ee8000c1e1b00 */
[----:B------:R-:W3:Y:S01]  /*0b00*/  LDG.E.64 R10, desc[UR6][R10.64] ;  /* 0x000000060a0a7981 */ /* 0x000ee2000c1e1b00 */
[----:B------:R-:W-:Y:S02]  /*0b10*/  VIADD R18, R18, 0x2 ;  /* 0x0000000212127836 */ /* 0x000fe40000000000 */
[----:B------:R-:W-:Y:S01]  /*0b20*/  IMAD.MOV.U32 R15, RZ, RZ, RZ ;  /* 0x000000ffff0f7224 */ /* 0x000fe200078e00ff */
[----:B--2---:R-:W-:-:S08]  /*0b30*/  DFMA R4, R8, R2, R4 ;  /* 0x000000020804722b */ /* 0x004fd00000000004 */
[----:B---3--:R-:W-:-:S11]  /*0b40*/  DFMA R4, R10, R6, R4 ;  /* 0x000000060a04722b */ /* 0x008fd60000000004 */
.L_x_11:
[----:B------:R-:W-:Y:S05]  /*0b50*/  BRA.U UP1, `(.L_x_7) ;  /* 0x0000000101387547 */ /* 0x000fea000b800000 */
[----:B------:R-:W0:Y:S01]  /*0b60*/  LDCU.64 UR8, c[0x0][0x390] ;  /* 0x00007200ff0877ac */ /* 0x000e220008000a00 */
[C---:B------:R-:W-:Y:S01]  /*0b70*/  IMAD.SHL.U32 R7, R18.reuse, 0x20, RZ ;  /* 0x0000002012077824 */ /* 0x040fe200078e00ff */
[----:B------:R-:W-:Y:S01]  /*0b80*/  SHF.L.U64.HI R18, R18, 0x5, R15 ;  /* 0x0000000512127819 */ /* 0x000fe2000001020f */
[----:B------:R-:W1:Y:S03]  /*0b90*/  LDCU.64 UR4, c[0x0][0x380] ;  /* 0x00007000ff0477ac */ /* 0x000e660008000a00 */
[----:B------:R-:W-:-:S04]  /*0ba0*/  LOP3.LUT R7, R7, 0x1f, R0, 0xf8, !PT ;  /* 0x0000001f07077812 */ /* 0x000fc800078ef800 */
[----:B------:R-:W-:-:S05]  /*0bb0*/  IADD3 R20, P0, PT, R20, R7, RZ ;  /* 0x0000000714147210 */ /* 0x000fca0007f1e0ff */
[--C-:B------:R-:W-:Y:S01]  /*0bc0*/  IMAD.X R3, RZ, RZ, R18.reuse, P0 ;  /* 0x000000ffff037224 */ /* 0x100fe200000e0612 */
[C---:B0-----:R-:W-:Y:S02]  /*0bd0*/  LEA R6, P1, R7.reuse, UR8, 0x3 ;  /* 0x0000000807067c11 */ /* 0x041fe4000f8218ff */
[C---:B-1----:R-:W-:Y:S02]  /*0be0*/  LEA R2, P0, R20.reuse, UR4, 0x3 ;  /* 0x0000000414027c11 */ /* 0x042fe4000f8018ff */
[----:B------:R-:W-:Y:S02]  /*0bf0*/  LEA.HI.X R7, R7, UR9, R18, 0x3, P1 ;  /* 0x0000000907077c11 */ /* 0x000fe400088f1c12 */
[----:B------:R-:W-:-:S04]  /*0c00*/  LEA.HI.X R3, R20, UR5, R3, 0x3, P0 ;  /* 0x0000000514037c11 */ /* 0x000fc800080f1c03 */
[----:B------:R-:W2:Y:S04]  /*0c10*/  LDG.E.64 R6, desc[UR6][R6.64] ;  /* 0x0000000606067981 */ /* 0x000ea8000c1e1b00 */
[----:B------:R-:W2:Y:S02]  /*0c20*/  LDG.E.64 R2, desc[UR6][R2.64] ;  /* 0x0000000602027981 */ /* 0x000ea4000c1e1b00 */
[----:B--2---:R-:W-:-:S11]  /*0c30*/  DFMA R4, R2, R6, R4 ;  /* 0x000000060204722b */ /* 0x004fd60000000004 */
.L_x_7:
[----:B------:R-:W0:Y:S01]  /*0c40*/  S2UR UR5, SR_CgaCtaId ;  /* 0x00000000000579c3 */ /* 0x000e220000008800 */
[----:B------:R-:W-:Y:S01]  /*0c50*/  UMOV UR4, 0x400 ;  /* 0x0000040000047882 */ /* 0x000fe20000000000 */
[----:B------:R-:W-:Y:S01]  /*0c60*/  LOP3.LUT P0, RZ, R0, 0x1f, RZ, 0xc0, !PT ;  /* 0x0000001f00ff7812 */ /* 0x000fe2000780c0ff */
[----:B0-----:R-:W-:-:S06]  /*0c70*/  ULEA UR4, UR5, UR4, 0x18 ;  /* 0x0000000405047291 */ /* 0x001fcc000f8ec0ff */
[----:B------:R-:W-:-:S05]  /*0c80*/  LEA R2, R0, UR4, 0x3 ;  /* 0x0000000400027c11 */ /* 0x000fca000f8e18ff */
[----:B------:R-:W0:Y:S02]  /*0c90*/  LDS.64 R6, [R2+0x8] ;  /* 0x0000080002067984 */ /* 0x000e240000000a00 */
[----:B0-----:R-:W-:-:S07]  /*0ca0*/  DADD R6, R6, R4 ;  /* 0x0000000006067229 */ /* 0x001fce0000000004 */
[----:B------:R-:W-:Y:S01]  /*0cb0*/  STS.64 [R2], R6 ;  /* 0x0000000602007388 */ /* 0x000fe20000000a00 */
[----:B------:R-:W-:Y:S06]  /*0cc0*/  BAR.SYNC.DEFER_BLOCKING 0x0 ;  /* 0x0000000000007b1d */ /* 0x000fec0000010000 */
[----:B------:R-:W-:Y:S04]  /*0cd0*/  LDS.64 R4, [R2+0x10] ;  /* 0x0000100002047984 */ /* 0x000fe80000000a00 */
[----:B------:R-:W0:Y:S02]  /*0ce0*/  LDS.64 R8, [R2] ;  /* 0x0000000002087984 */ /* 0x000e240000000a00 */
        /* <DEDUP_REMOVED lines=16> */
[----:B------:R0:W-:Y:S01]  /*0df0*/  STS.64 [R2], R4 ;  /* 0x0000000402007388 */ /* 0x0001e20000000a00 */
[----:B------:R-:W-:Y:S06]  /*0e00*/  BAR.SYNC.DEFER_BLOCKING 0x0 ;  /* 0x0000000000007b1d */ /* 0x000fec0000010000 */
[----:B------:R-:W-:Y:S05]  /*0e10*/  @P0 EXIT ;  /* 0x000000000000094d */ /* 0x000fea0003800000 */
[----:B0-----:R-:W0:Y:S01]  /*0e20*/  LDS.64 R2, [R2] ;  /* 0x0000000002027984 */ /* 0x001e220000000a00 */
[----:B------:R-:W1:Y:S02]  /*0e30*/  LDC.64 R4, c[0x0][0x398] ;  /* 0x0000e600ff047b82 */ /* 0x000e640000000a00 */
[----:B-1----:R-:W-:-:S05]  /*0e40*/  IMAD.WIDE.U32 R4, R19, 0x8, R4 ;  /* 0x0000000813047825 */ /* 0x002fca00078e0004 */
[----:B0-----:R-:W-:Y:S01]  /*0e50*/  STG.E.64 desc[UR6][R4.64], R2 ;  /* 0x0000000204007986 */ /* 0x001fe2000c101b06 */
[----:B------:R-:W-:Y:S05]  /*0e60*/  EXIT ;  /* 0x000000000000794d */ /* 0x000fea0003800000 */
.L_x_12:
        /* <DEDUP_REMOVED lines=9> */
.L_x_21:


//--------------------- .text._Z9GPU_dgemvPdiiS_S_ --------------------------
	.section	.text._Z9GPU_dgemvPdiiS_S_,"ax",@progbits
	.align	128
        .global         _Z9GPU_dgemvPdiiS_S_
        .type           _Z9GPU_dgemvPdiiS_S_,@function
        .size           _Z9GPU_dgemvPdiiS_S_,(.L_x_22 - _Z9GPU_dgemvPdiiS_S_)
        .other          _Z9GPU_dgemvPdiiS_S_,@"STO_CUDA_ENTRY STV_DEFAULT"
_Z9GPU_dgemvPdiiS_S_:
.text._Z9GPU_dgemvPdiiS_S_:
[----:B------:R-:W-:Y:S01]  /*0000*/  LDC R1, c[0x0][0x37c] ;  /* 0x0000df00ff017b82 */ /* 0x000fe20000000800 */
[----:B------:R-:W0:Y:S07]  /*0010*/  S2R R3, SR_TID.X ;  /* 0x0000000000037919 */ /* 0x000e2e0000002100 */
[----:B------:R-:W0:Y:S01]  /*0020*/  S2UR UR4, SR_CTAID.X ;  /* 0x00000000000479c3 */ /* 0x000e220000002500 */
[----:B------:R-:W1:Y:S07]  /*0030*/  LDCU UR5, c[0x0][0x388] ;  /* 0x00007100ff0577ac */ /* 0x000e6e0008000800 */
[----:B------:R-:W0:Y:S02]  /*0040*/  LDC R0, c[0x0][0x360] ;  /* 0x0000d800ff007b82 */ /* 0x000e240000000800 */
[----:B0-----:R-:W-:-:S05]  /*0050*/  IMAD R0, R0, UR4, R3 ;  /* 0x0000000400007c24 */ /* 0x001fca000f8e0203 */
[----:B-1----:R-:W-:-:S13]  /*0060*/  ISETP.GE.U32.AND P0, PT, R0, UR5, PT ;  /* 0x0000000500007c0c */ /* 0x002fda000bf06070 */
[----:B------:R-:W-:Y:S05]  /*0070*/  @P0 EXIT ;  /* 0x000000000000094d */ /* 0x000fea0003800000 */
[----:B------:R-:W0:Y:S01]  /*0080*/  LDCU UR8, c[0x0][0x38c] ;  /* 0x00007180ff0877ac */ /* 0x000e220008000800 */
[----:B------:R-:W-:Y:S01]  /*0090*/  CS2R R2, SRZ ;  /* 0x0000000000027805 */ /* 0x000fe2000001ff00 */
[----:B------:R-:W1:Y:S01]  /*00a0*/  LDCU.64 UR6, c[0x0][0x358] ;  /* 0x00006b00ff0677ac */ /* 0x000e620008000a00 */
[----:B0-----:R-:W-:-:S09]  /*00b0*/  UISETP.NE.AND UP0, UPT, UR8, URZ, UPT ;  /* 0x000000ff0800728c */ /* 0x001fd2000bf05270 */
[----:B-1----:R-:W-:Y:S05]  /*00c0*/  BRA.U !UP0, `(.L_x_13) ;  /* 0x0000000d08087547 */ /* 0x002fea000b800000 */
[----:B------:R-:W-:Y:S01]  /*00d0*/  UISETP.GE.U32.AND UP0, UPT, UR8, 0x10, UPT ;  /* 0x000000100800788c */ /* 0x000fe2000bf06070 */
[----:B------:R-:W-:Y:S01]  /*00e0*/  HFMA2 R27, -RZ, RZ, 0, 0 ;  /* 0x00000000ff1b7431 */ /* 0x000fe200000001ff */
[----:B------:R-:W-:Y:S01]  /*00f0*/  ULOP3.LUT UR4, UR8, 0xf, URZ, 0xc0, !UPT ;  /* 0x0000000f08047892 */ /* 0x000fe2000f8ec0ff */
[----:B------:R-:W-:-:S03]  /*0100*/  CS2R R2, SRZ ;  /* 0x0000000000027805 */ /* 0x000fc6000001ff00 */
[----:B------:R-:W-:-:S03]  /*0110*/  UISETP.NE.AND UP1, UPT, UR4, URZ, UPT ;  /* 0x000000ff0400728c */ /* 0x000fc6000bf25270 */
[----:B------:R-:W-:Y:S08]  /*0120*/  BRA.U !UP0, `(.L_x_14) ;  /* 0x0000000508687547 */ /* 0x000ff0000b800000 */
[----:B------:R-:W-:Y:S01]  /*0130*/  ULOP3.LUT UR5, UR8, 0xfffffff0, URZ, 0xc0, !UPT ;  /* 0xfffffff008057892 */ /* 0x000fe2000f8ec0ff */
[----:B------:R-:W-:Y:S02]  /*0140*/  MOV R25, RZ ;  /* 0x000000ff00197202 */ /* 0x000fe40000000f00 */
[----:B------:R-:W-:-:S03]  /*0150*/  CS2R R2, SRZ ;  /* 0x0000000000027805 */ /* 0x000fc6000001ff00 */
[----:B------:R-:W-:-:S07]  /*0160*/  MOV R27, UR5 ;  /* 0x00000005001b7c02 */ /* 0x000fce0008000f00 */
.L_x_15:
[----:B------:R-:W0:Y:S01]  /*0170*/  LDC.64 R4, c[0x0][0x380] ;  /* 0x0000e000ff047b82 */ /* 0x000e220000000a00 */
[----:B------:R-:W-:-:S05]  /*0180*/  IMAD R29, R0, UR8, R25 ;  /* 0x00000008001d7c24 */ /* 0x000fca000f8e0219 */
[C---:B------:R-:W-:Y:S02]  /*0190*/  IADD3 R11, PT, PT, R29.reuse, 0x1, RZ ;  /* 0x000000011d0b7810 */ /* 0x040fe40007ffe0ff */
[----:B------:R-:W1:Y:S01]  /*01a0*/  LDC.64 R6, c[0x0][0x390] ;  /* 0x0000e400ff067b82 */ /* 0x000e620000000a00 */
[C---:B------:R-:W-:Y:S01]  /*01b0*/  IADD3 R15, PT, PT, R29.reuse, 0x2, RZ ;  /* 0x000000021d0f7810 */ /* 0x040fe20007ffe0ff */
[----:B0-----:R-:W-:-:S04]  /*01c0*/  IMAD.WIDE.U32 R12, R29, 0x8, R4 ;  /* 0x000000081d0c7825 */ /* 0x001fc800078e0004 */
[----:B------:R-:W-:Y:S02]  /*01d0*/  IMAD.WIDE.U32 R10, R11, 0x8, R4 ;  /* 0x000000080b0a7825 */ /* 0x000fe400078e0004 */
[----:B------:R-:W2:Y:S02]  /*01e0*/  LDG.E.64 R12, desc[UR6][R12.64] ;  /* 0x000000060c0c7981 */ /* 0x000ea4000c1e1b00 */
[----:B-1----:R-:W-:Y:S02]  /*01f0*/  IMAD.WIDE.U32 R6, R25, 0x8, R6 ;  /* 0x0000000819067825 */ /* 0x002fe400078e0006 */
[----:B------:R-:W3:Y:S04]  /*0200*/  LDG.E.64 R10, desc[UR6][R10.64] ;  /* 0x000000060a0a7981 */ /* 0x000ee8000c1e1b00 */
[----:B------:R-:W2:Y:S01]  /*0210*/  LDG.E.64 R18, desc[UR6][R6.64] ;  /* 0x0000000606127981 */ /* 0x000ea2000c1e1b00 */
[----:B------:R-:W-:-:S03]  /*0220*/  IMAD.WIDE.U32 R14, R15, 0x8, R4 ;  /* 0x000000080f0e7825 */ /* 0x000fc600078e0004 */
[----:B------:R-:W3:Y:S04]  /*0230*/  LDG.E.64 R16, desc[UR6][R6.64+0x8] ;  /* 0x0000080606107981 */ /* 0x000ee8000c1e1b00 */
[----:B------:R-:W4:Y:S04]  /*0240*/  LDG.E.64 R22, desc[UR6][R6.64+0x10] ;  /* 0x0000100606167981 */ /* 0x000f28000c1e1b00 */
[----:B------:R-:W4:Y:S01]  /*0250*/  LDG.E.64 R14, desc[UR6][R14.64] ;  /* 0x000000060e0e7981 */ /* 0x000f22000c1e1b00 */
[----:B------:R-:W-:-:S03]  /*0260*/  IADD3 R9, PT, PT, R29, 0x3, RZ ;  /* 0x000000031d097810 */ /* 0x000fc60007ffe0ff */
[----:B------:R-:W5:Y:S02]  /*0270*/  LDG.E.64 R20, desc[UR6][R6.64+0x28] ;  /* 0x0000280606147981 */ /* 0x000f64000c1e1b00 */
[----:B------:R-:W-:-:S06]  /*0280*/  IMAD.WIDE.U32 R8, R9, 0x8, R4 ;  /* 0x0000000809087825 */ /* 0x000fcc00078e0004 */
[----:B------:R-:W5:Y:S01]  /*0290*/  LDG.E.64 R8, desc[UR6][R8.64] ;  /* 0x0000000608087981 */ /* 0x000f62000c1e1b00 */
[----:B--2---:R-:W-:Y:S01]  /*02a0*/  DFMA R18, R12, R18, R2 ;  /* 0x000000120c12722b */ /* 0x004fe20000000002 */
[----:B------:R-:W-:Y:S02]  /*02b0*/  IADD3 R13, PT, PT, R29, 0x4, RZ ;  /* 0x000000041d0d7810 */ /* 0x000fe40007ffe0ff */
[----:B------:R-:W5:Y:S03]  /*02c0*/  LDG.E.64 R2, desc[UR6][R6.64+0x18] ;  /* 0x0000180606027981 */ /* 0x000f66000c1e1b00 */
[--C-:B------:R-:W-:Y:S02]  /*02d0*/  IMAD.WIDE.U32 R12, R13, 0x8, R4.reuse ;  /* 0x000000080d0c7825 */ /* 0x100fe400078e0004 */
[----:B---3--:R-:W-:Y:S01]  /*02e0*/  DFMA R16, R10, R16, R18 ;  /* 0x000000100a10722b */ /* 0x008fe20000000012 */
[----:B------:R-:W-:Y:S01]  /*02f0*/  IADD3 R11, PT, PT, R29, 0x5, RZ ;  /* 0x000000051d0b7810 */ /* 0x000fe20007ffe0ff */
[----:B------:R-:W2:Y:S04]  /*0300*/  LDG.E.64 R18, desc[UR6][R6.64+0x20] ;  /* 0x0000200606127981 */ /* 0x000ea8000c1e1b00 */
[----:B------:R-:W2:Y:S01]  /*0310*/  LDG.E.64 R12, desc[UR6][R12.64] ;  /* 0x000000060c0c7981 */ /* 0x000ea2000c1e1b00 */
[--C-:B------:R-:W-:Y:S01]  /*0320*/  IMAD.WIDE.U32 R10, R11, 0x8, R4.reuse ;  /* 0x000000080b0a7825 */ /* 0x100fe200078e0004 */
[----:B----4-:R-:W-:Y:S01]  /*0330*/  DFMA R22, R14, R22, R16 ;  /* 0x000000160e16722b */ /* 0x010fe20000000010 */
[----:B------:R-:W-:Y:S01]  /*0340*/  IADD3 R17, PT, PT, R29, 0x6, RZ ;  /* 0x000000061d117810 */ /* 0x000fe20007ffe0ff */
[----:B------:R-:W3:Y:S04]  /*0350*/  LDG.E.64 R14, desc[UR6][R6.64+0x30] ;  /* 0x00003006060e7981 */ /* 0x000ee8000c1e1b00 */
[----:B------:R-:W4:Y:S01]  /*0360*/  LDG.E.64 R10, desc[UR6][R10.64] ;  /* 0x000000060a0a7981 */ /* 0x000f22000c1e1b00 */
[----:B------:R-:W-:-:S06]  /*0370*/  IMAD.WIDE.U32 R16, R17, 0x8, R4 ;  /* 0x0000000811107825 */ /* 0x000fcc00078e0004 */
[----:B------:R-:W3:Y:S01]  /*0380*/  LDG.E.64 R16, desc[UR6][R16.64] ;  /* 0x0000000610107981 */ /* 0x000ee2000c1e1b00 */
[----:B-----5:R-:W-:Y:S01]  /*0390*/  DFMA R2, R8, R2, R22 ;  /* 0x000000020802722b */ /* 0x020fe20000000016 */
[----:B------:R-:W-:Y:S02]  /*03a0*/  IADD3 R9, PT, PT, R29, 0x7, RZ ;  /* 0x000000071d097810 */ /* 0x000fe40007ffe0ff */
[----:B------:R-:W5:Y:S03]  /*03b0*/  LDG.E.64 R22, desc[UR6][R6.64+0x50] ;  /* 0x0000500606167981 */ /* 0x000f66000c1e1b00 */
[----:B------:R-:W-:Y:S02]  /*03c0*/  IMAD.WIDE.U32 R8, R9, 0x8, R4 ;  /* 0x0000000809087825 */ /* 0x000fe400078e0004 */
[----:B--2---:R-:W-:-:S04]  /*03d0*/  DFMA R18, R12, R18, R2 ;  /* 0x000000120c12722b */ /* 0x004fc80000000002 */
[----:B------:R-:W2:Y:S01]  /*03e0*/  LDG.E.64 R8, desc[UR6][R8.64] ;  /* 0x0000000608087981 */ /* 0x000ea2000c1e1b00 */
[----:B------:R-:W-:-:S03]  /*03f0*/  IADD3 R13, PT, PT, R29, 0x8, RZ ;  /* 0x000000081d0d7810 */ /* 0x000fc60007ffe0ff */
[----:B------:R-:W2:Y:S02]  /*0400*/  LDG.E.64 R2, desc[UR6][R6.64+0x38] ;  /* 0x0000380606027981 */ /* 0x000ea4000c1e1b00 */
[--C-:B------:R-:W-:Y:S01]  /*0410*/  IMAD.WIDE.U32 R12, R13, 0x8, R4.reuse ;  /* 0x000000080d0c7825 */ /* 0x100fe200078e0004 */
[----:B----4-:R-:W-:Y:S01]  /*0420*/  DFMA R20, R10, R20, R18 ;  /* 0x000000140a14722b */ /* 0x010fe20000000012 */
[----:B------:R-:W-:Y:S01]  /*0430*/  IADD3 R19, PT, PT, R29, 0x9, RZ ;  /* 0x000000091d137810 */ /* 0x000fe20007ffe0ff */
[----:B------:R-:W4:Y:S04]  /*0440*/  LDG.E.64 R10, desc[UR6][R6.64+0x40] ;  /* 0x00004006060a7981 */ /* 0x000f28000c1e1b00 */
[----:B------:R-:W4:Y:S01]  /*0450*/  LDG.E.64 R12, desc[UR6][R12.64] ;  /* 0x000000060c0c7981 */ /* 0x000f22000c1e1b00 */
[--C-:B------:R-:W-:Y:S01]  /*0460*/  IMAD.WIDE.U32 R18, R19, 0x8, R4.reuse ;  /* 0x0000000813127825 */ /* 0x100fe200078e0004 */
[----:B---3--:R-:W-:Y:S01]  /*0470*/  DFMA R14, R16, R14, R20 ;  /* 0x0000000e100e722b */ /* 0x008fe20000000014 */
[----:B------:R-:W-:Y:S01]  /*0480*/  IADD3 R21, PT, PT, R29, 0xa, RZ ;  /* 0x0000000a1d157810 */ /* 0x000fe20007ffe0ff */
[----:B------:R-:W3:Y:S04]  /*0490*/  LDG.E.64 R16, desc[UR6][R6.64+0x48] ;  /* 0x0000480606107981 */ /* 0x000ee8000c1e1b00 */
[----:B------:R-:W3:Y:S01]  /*04a0*/  LDG.E.64 R18, desc[UR6][R18.64] ;  /* 0x0000000612127981 */ /* 0x000ee2000c1e1b00 */
[----:B------:R-:W-:-:S06]  /*04b0*/  IMAD.WIDE.U32 R20, R21, 0x8, R4 ;  /* 0x0000000815147825 */ /* 0x000fcc00078e0004 */
[----:B------:R-:W5:Y:S01]  /*04c0*/  LDG.E.64 R20, desc[UR6][R20.64] ;  /* 0x0000000614147981 */ /* 0x000f62000c1e1b00 */
[----:B--2---:R-:W-:Y:S01]  /*04d0*/  DFMA R8, R8, R2, R14 ;  /* 0x000000020808722b */ /* 0x004fe2000000000e */
[----:B------:R-:W-:Y:S02]  /*04e0*/  IADD3 R3, PT, PT, R29, 0xb, RZ ;  /* 0x0000000b1d037810 */ /* 0x000fe40007ffe0ff */
[----:B------:R-:W2:Y:S03]  /*04f0*/  LDG.E.64 R14, desc[UR6][R6.64+0x60] ;  /* 0x00006006060e7981 */ /* 0x000ea6000c1e1b00 */
[--C-:B------:R-:W-:Y:S02]  /*0500*/  IMAD.WIDE.U32 R2, R3, 0x8, R4.reuse ;  /* 0x0000000803027825 */ /* 0x100fe400078e0004 */
        /* <DEDUP_REMOVED lines=8> */
[----:B------:R-:W2:Y:S01]  /*0590*/  LDG.E.64 R12, desc[UR6][R12.64] ;  /* 0x000000060c0c7981 */ /* 0x000ea2000c1e1b00 */
[----:B------:R-:W-:Y:S01]  /*05a0*/  IMAD.WIDE.U32 R16, R17, 0x8, R4 ;  /* 0x0000000811107825 */ /* 0x000fe200078e0004 */
[----:B-----5:R-:W-:Y:S01]  /*05b0*/  DFMA R10, R20, R22, R10 ;  /* 0x00000016140a722b */ /* 0x020fe2000000000a */
[----:B------:R-:W-:-:S02]  /*05c0*/  IADD3 R21, PT, PT, R29, 0xe, RZ ;  /* 0x0000000e1d157810 */ /* 0x000fc40007ffe0ff */
[----:B------:R-:W-:Y:S02]  /*05d0*/  VIADD R23, R29, 0xf ;  /* 0x0000000f1d177836 */ /* 0x000fe40000000000 */
[----:B------:R-:W3:Y:S01]  /*05e0*/  LDG.E.64 R16, desc[UR6][R16.64] ;  /* 0x0000000610107981 */ /* 0x000ee2000c1e1b00 */
[----:B------:R-:W-:-:S03]  /*05f0*/  IMAD.WIDE.U32 R20, R21, 0x8, R4 ;  /* 0x0000000815147825 */ /* 0x000fc600078e0004 */
[----:B------:R-:W5:Y:S01]  /*0600*/  LDG.E.64 R28, desc[UR6][R6.64+0x78] ;  /* 0x00007806061c7981 */ /* 0x000f62000c1e1b00 */
[----:B------:R-:W-:-:S03]  /*0610*/  IMAD.WIDE.U32 R22, R23, 0x8, R4 ;  /* 0x0000000817167825 */ /* 0x000fc600078e0004 */
[----:B------:R-:W5:Y:S04]  /*0620*/  LDG.E.64 R4, desc[UR6][R20.64] ;  /* 0x0000000614047981 */ /* 0x000f68000c1e1b00 */
[----:B------:R-:W5:Y:S04]  /*0630*/  LDG.E.64 R22, desc[UR6][R22.64] ;  /* 0x0000000616167981 */ /* 0x000f68000c1e1b00 */
[----:B------:R-:W5:Y:S01]  /*0640*/  LDG.E.64 R20, desc[UR6][R6.64+0x70] ;  /* 0x0000700606147981 */ /* 0x000f62000c1e1b00 */
[----:B------:R-:W-:-:S04]  /*0650*/  IADD3 R25, PT, PT, R25, 0x10, RZ ;  /* 0x0000001019197810 */ /* 0x000fc80007ffe0ff */
[----:B------:R-:W-:Y:S01]  /*0660*/  ISETP.NE.AND P0, PT, R25, R27, PT ;  /* 0x0000001b1900720c */ /* 0x000fe20003f05270 */
[----:B----4-:R-:W-:-:S08]  /*0670*/  DFMA R2, R2, R8, R10 ;  /* 0x000000080202722b */ /* 0x010fd0000000000a */
[----:B--2---:R-:W-:-:S08]  /*0680*/  DFMA R2, R12, R14, R2 ;  /* 0x0000000e0c02722b */ /* 0x004fd00000000002 */
[----:B---3--:R-:W-:-:S08]  /*0690*/  DFMA R2, R16, R18, R2 ;  /* 0x000000121002722b */ /* 0x008fd00000000002 */
[----:B-----5:R-:W-:-:S08]  /*06a0*/  DFMA R2, R4, R20, R2 ;  /* 0x000000140402722b */ /* 0x020fd00000000002 */
[----:B------:R-:W-:Y:S01]  /*06b0*/  DFMA R2, R22, R28, R2 ;  /* 0x0000001c1602722b */ /* 0x000fe20000000002 */
[----:B------:R-:W-:Y:S10]  /*06c0*/  @P0 BRA `(.L_x_15) ;  /* 0xfffffff800a80947 */ /* 0x000ff4000383ffff */
.L_x_14:
[----:B------:R-:W-:Y:S05]  /*06d0*/  BRA.U !UP1, `(.L_x_13) ;  /* 0x0000000509847547 */ /* 0x000fea000b800000 */
[----:B------:R-:W-:Y:S02]  /*06e0*/  UISETP.GE.U32.AND UP0, UPT, UR4, 0x8, UPT ;  /* 0x000000080400788c */ /* 0x000fe4000bf06070 */
[----:B------:R-:W-:-:S04]  /*06f0*/  ULOP3.LUT UR5, UR8, 0x7, URZ, 0xc0, !UPT ;  /* 0x0000000708057892 */ /* 0x000fc8000f8ec0ff */
[----:B------:R-:W-:-:S03]  /*0700*/  UISETP.NE.AND UP1, UPT, UR5, URZ, UPT ;  /* 0x000000ff0500728c */ /* 0x000fc6000bf25270 */
[----:B------:R-:W-:Y:S08]  /*0710*/  BRA.U !UP0, `(.L_x_16) ;  /* 0x0000000108b07547 */ /* 0x000ff0000b800000 */
        /* <DEDUP_REMOVED lines=10> */
[----:B------:R-:W2:Y:S04]  /*07c0*/  LDG.E.64 R12, desc[UR6][R4.64] ;  /* 0x00000006040c7981 */ /* 0x000ea8000c1e1b00 */
[----:B------:R-:W3:Y:S01]  /*07d0*/  LDG.E.64 R24, desc[UR6][R4.64+0x8] ;  /* 0x0000080604187981 */ /* 0x000ee2000c1e1b00 */
[----:B------:R-:W-:-:S03]  /*07e0*/  IMAD.WIDE.U32 R20, R21, 0x8, R6 ;  /* 0x0000000815147825 */ /* 0x000fc600078e0006 */
[----:B------:R-:W4:Y:S04]  /*07f0*/  LDG.E.64 R18, desc[UR6][R4.64+0x10] ;  /* 0x0000100604127981 */ /* 0x000f28000c1e1b00 */
[----:B------:R-:W4:Y:S01]  /*0800*/  LDG.E.64 R20, desc[UR6][R20.64] ;  /* 0x0000000614147981 */ /* 0x000f22000c1e1b00 */
[----:B------:R-:W-:-:S05]  /*0810*/  IADD3 R11, PT, PT, R17, 0x3, RZ ;  /* 0x00000003110b7810 */ /* 0x000fca0007ffe0ff */
[----:B------:R-:W-:-:S06]  /*0820*/  IMAD.WIDE.U32 R10, R11, 0x8, R6 ;  /* 0x000000080b0a7825 */ /* 0x000fcc00078e0006 */
[----:B------:R-:W5:Y:S01]  /*0830*/  LDG.E.64 R10, desc[UR6][R10.64] ;  /* 0x000000060a0a7981 */ /* 0x000f62000c1e1b00 */
[----:B------:R-:W-:-:S05]  /*0840*/  IADD3 R23, PT, PT, R17, 0x6, RZ ;  /* 0x0000000611177810 */ /* 0x000fca0007ffe0ff */
[--C-:B------:R-:W-:Y:S02]  /*0850*/  IMAD.WIDE.U32 R28, R23, 0x8, R6.reuse ;  /* 0x00000008171c7825 */ /* 0x100fe400078e0006 */
        /* <DEDUP_REMOVED lines=9> */
[----:B------:R-:W-:Y:S01]  /*08f0*/  IMAD.WIDE.U32 R14, R15, 0x8, R6 ;  /* 0x000000080f0e7825 */ /* 0x000fe200078e0006 */
[----:B----4-:R-:W-:-:S02]  /*0900*/  DFMA R18, R20, R18, R24 ;  /* 0x000000121412722b */ /* 0x010fc40000000018 */
[----:B------:R-:W3:Y:S04]  /*0910*/  LDG.E.64 R20, desc[UR6][R4.64+0x28] ;  /* 0x0000280604147981 */ /* 0x000ee8000c1e1b00 */
[----:B------:R-:W3:Y:S01]  /*0920*/  LDG.E.64 R14, desc[UR6][R14.64] ;  /* 0x000000060e0e7981 */ /* 0x000ee2000c1e1b00 */
[----:B------:R-:W-:-:S03]  /*0930*/  IADD3 R25, PT, PT, R17, 0x7, RZ ;  /* 0x0000000711197810 */ /* 0x000fc60007ffe0ff */
[----:B------:R-:W4:Y:S02]  /*0940*/  LDG.E.64 R16, desc[UR6][R28.64] ;  /* 0x000000061c107981 */ /* 0x000f24000c1e1b00 */
[----:B------:R-:W-:Y:S02]  /*0950*/  IMAD.WIDE.U32 R6, R25, 0x8, R6 ;  /* 0x0000000819067825 */ /* 0x000fe400078e0006 */
[----:B------:R-:W4:Y:S04]  /*0960*/  LDG.E.64 R24, desc[UR6][R4.64+0x38] ;  /* 0x0000380604187981 */ /* 0x000f28000c1e1b00 */
[----:B------:R-:W4:Y:S01]  /*0970*/  LDG.E.64 R6, desc[UR6][R6.64] ;  /* 0x0000000606067981 */ /* 0x000f22000c1e1b00 */
[----:B------:R-:W-:Y:S01]  /*0980*/  IADD3 R27, PT, PT, R27, 0x8, RZ ;  /* 0x000000081b1b7810 */ /* 0x000fe20007ffe0ff */
[----:B-----5:R-:W-:-:S08]  /*0990*/  DFMA R10, R10, R12, R18 ;  /* 0x0000000c0a0a722b */ /* 0x020fd00000000012 */
[----:B--2---:R-:W-:-:S08]  /*09a0*/  DFMA R2, R2, R8, R10 ;  /* 0x000000080202722b */ /* 0x004fd0000000000a */
[----:B---3--:R-:W-:-:S08]  /*09b0*/  DFMA R2, R14, R20, R2 ;  /* 0x000000140e02722b */ /* 0x008fd00000000002 */
[----:B----4-:R-:W-:-:S08]  /*09c0*/  DFMA R2, R16, R22, R2 ;  /* 0x000000161002722b */ /* 0x010fd00000000002 */
[----:B------:R-:W-:-:S11]  /*09d0*/  DFMA R2, R6, R24, R2 ;  /* 0x000000180602722b */ /* 0x000fd60000000002 */
.L_x_16:
[----:B------:R-:W-:Y:S05]  /*09e0*/  BRA.U !UP1, `(.L_x_13) ;  /* 0x0000000109c07547 */ /* 0x000fea000b800000 */
[----:B------:R-:W-:Y:S02]  /*09f0*/  UISETP.GE.U32.AND UP0, UPT, UR5, 0x4, UPT ;  /* 0x000000040500788c */ /* 0x000fe4000bf06070 */
[----:B------:R-:W-:-:S04]  /*0a00*/  ULOP3.LUT UR4, UR8, 0x3, URZ, 0xc0, !UPT ;  /* 0x0000000308047892 */ /* 0x000fc8000f8ec0ff */
[----:B------:R-:W-:-:S03]  /*0a10*/  UISETP.NE.AND UP1, UPT, UR4, URZ, UPT ;  /* 0x000000ff0400728c */ /* 0x000fc6000bf25270 */
[----:B------:R-:W-:Y:S08]  /*0a20*/  BRA.U !UP0, `(.L_x_17) ;  /* 0x0000000108607547 */ /* 0x000ff0000b800000 */
[----:B------:R-:W0:Y:S01]  /*0a30*/  LDC.64 R4, c[0x0][0x380] ;  /* 0x0000e000ff047b82 */ /* 0x000e220000000a00 */
[----:B------:R-:W-:-:S04]  /*0a40*/  IMAD R9, R0, UR8, R27 ;  /* 0x0000000800097c24 */ /* 0x000fc8000f8e021b */
[----:B------:R-:W-:-:S03]  /*0a50*/  VIADD R13, R9, 0x1 ;  /* 0x00000001090d7836 */ /* 0x000fc60000000000 */
        /* <DEDUP_REMOVED lines=9> */
[----:B------:R-:W3:Y:S01]  /*0af0*/  LDG.E.64 R6, desc[UR6][R18.64+0x8] ;  /* 0x0000080612067981 */ /* 0x000ee2000c1e1b00 */
[----:B------:R-:W-:-:S03]  /*0b00*/  IADD3 R21, PT, PT, R9, 0x3, RZ ;  /* 0x0000000309157810 */ /* 0x000fc60007ffe0ff */
[----:B------:R-:W4:Y:S02]  /*0b10*/  LDG.E.64 R8, desc[UR6][R18.64+0x10] ;  /* 0x0000100612087981 */ /* 0x000f24000c1e1b00 */
[----:B------:R-:W-:Y:S02]  /*0b20*/  IMAD.WIDE.U32 R20, R21, 0x8, R4 ;  /* 0x0000000815147825 */ /* 0x000fe400078e0004 */
[----:B------:R-:W4:Y:S04]  /*0b30*/  LDG.E.64 R10, desc[UR6][R10.64] ;  /* 0x000000060a0a7981 */ /* 0x000f28000c1e1b00 */
[----:B------:R-:W5:Y:S04]  /*0b40*/  LDG.E.64 R4, desc[UR6][R18.64+0x18] ;  /* 0x0000180612047981 */ /* 0x000f68000c1e1b00 */
[----:B------:R-:W5:Y:S01]  /*0b50*/  LDG.E.64 R20, desc[UR6][R20.64] ;  /* 0x0000000614147981 */ /* 0x000f62000c1e1b00 */
[----:B------:R-:W-:Y:S01]  /*0b60*/  IADD3 R27, PT, PT, R27, 0x4, RZ ;  /* 0x000000041b1b7810 */ /* 0x000fe20007ffe0ff */
[----:B--2---:R-:W-:-:S08]  /*0b70*/  DFMA R14, R14, R16, R2 ;  /* 0x000000100e0e722b */ /* 0x004fd00000000002 */
[----:B---3--:R-:W-:-:S08]  /*0b80*/  DFMA R6, R12, R6, R14 ;  /* 0x000000060c06722b */ /* 0x008fd0000000000e */
[----:B----4-:R-:W-:-:S08]  /*0b90*/  DFMA R6, R10, R8, R6 ;  /* 0x000000080a06722b */ /* 0x010fd00000000006 */
[----:B-----5:R-:W-:-:S11]  /*0ba0*/  DFMA R2, R20, R4, R6 ;  /* 0x000000041402722b */ /* 0x020fd60000000006 */
.L_x_17:
[----:B------:R-:W-:Y:S05]  /*0bb0*/  BRA.U !UP1, `(.L_x_13) ;  /* 0x00000001094c7547 */ /* 0x000fea000b800000 */
[----:B------:R-:W0:Y:S01]  /*0bc0*/  LDC.64 R4, c[0x0][0x390] ;  /* 0x0000e400ff047b82 */ /* 0x000e220000000a00 */
[----:B------:R-:W-:-:S07]  /*0bd0*/  UIADD3 UR4, UPT, UPT, -UR4, URZ, URZ ;  /* 0x000000ff04047290 */ /* 0x000fce000fffe1ff */
[----:B------:R-:W1:Y:S01]  /*0be0*/  LDC.64 R8, c[0x0][0x380] ;  /* 0x0000e000ff087b82 */ /* 0x000e620000000a00 */
[----:B0-----:R-:W-:-:S04]  /*0bf0*/  IMAD.WIDE.U32 R4, R27, 0x8, R4 ;  /* 0x000000081b047825 */ /* 0x001fc800078e0004 */
[----:B------:R-:W-:Y:S01]  /*0c00*/  IMAD R27, R0, UR8, R27 ;  /* 0x00000008001b7c24 */ /* 0x000fe2000f8e021b */
[----:B------:R-:W-:Y:S02]  /*0c10*/  MOV R10, R4 ;  /* 0x00000004000a7202 */ /* 0x000fe40000000f00 */
[----:B------:R-:W-:-:S07]  /*0c20*/  MOV R11, R5 ;  /* 0x00000005000b7202 */ /* 0x000fce0000000f00 */
.L_x_18:
[----:B-1----:R-:W-:Y:S01]  /*0c30*/  IMAD.WIDE.U32 R4, R27, 0x8, R8 ;  /* 0x000000081b047825 */ /* 0x002fe200078e0008 */
[----:B------:R-:W-:Y:S02]  /*0c40*/  MOV R6, R10 ;  /* 0x0000000a00067202 */ /* 0x000fe40000000f00 */
[----:B------:R-:W-:-:S03]  /*0c50*/  MOV R7, R11 ;  /* 0x0000000b00077202 */ /* 0x000fc60000000f00 */
[----:B------:R-:W2:Y:S04]  /*0c60*/  LDG.E.64 R4, desc[UR6][R4.64] ;  /* 0x0000000604047981 */ /* 0x000ea8000c1e1b00 */
[----:B------:R-:W2:Y:S01]  /*0c70*/  LDG.E.64 R6, desc[UR6][R6.64] ;  /* 0x0000000606067981 */ /* 0x000ea2000c1e1b00 */
[----:B------:R-:W-:Y:S01]  /*0c80*/  UIADD3 UR4, UPT, UPT, UR4, 0x1, URZ ;  /* 0x0000000104047890 */ /* 0x000fe2000fffe0ff */
[----:B------:R-:W-:Y:S02]  /*0c90*/  IADD3 R10, P0, PT, R10, 0x8, RZ ;  /* 0x000000080a0a7810 */ /* 0x000fe40007f1e0ff */
[----:B------:R-:W-:Y:S01]  /*0ca0*/  IADD3 R27, PT, PT, R27, 0x1, RZ ;  /* 0x000000011b1b7810 */ /* 0x000fe20007ffe0ff */
[----:B------:R-:W-:Y:S01]  /*0cb0*/  UISETP.NE.AND UP0, UPT, UR4, URZ, UPT ;  /* 0x000000ff0400728c */ /* 0x000fe2000bf05270 */
[----:B------:R-:W-:Y:S01]  /*0cc0*/  IADD3.X R11, PT, PT, RZ, R11, RZ, P0, !PT ;  /* 0x0000000bff0b7210 */ /* 0x000fe200007fe4ff */
[----:B--2---:R-:W-:-:S07]  /*0cd0*/  DFMA R2, R4, R6, R2 ;  /* 0x000000060402722b */ /* 0x004fce0000000002 */
[----:B------:R-:W-:Y:S05]  /*0ce0*/  BRA.U UP0, `(.L_x_18) ;  /* 0xfffffffd00d07547 */ /* 0x000fea000b83ffff */
.L_x_13:
[----:B------:R-:W0:Y:S02]  /*0cf0*/  LDC.64 R4, c[0x0][0x398] ;  /* 0x0000e600ff047b82 */ /* 0x000e240000000a00 */
[----:B0-----:R-:W-:-:S05]  /*0d00*/  IMAD.WIDE.U32 R4, R0, 0x8, R4 ;  /* 0x0000000800047825 */ /* 0x001fca00078e0004 */
[----:B------:R-:W-:Y:S01]  /*0d10*/  STG.E.64 desc[UR6][R4.64], R2 ;  /* 0x0000000204007986 */ /* 0x000fe2000c101b06 */
[----:B------:R-:W-:Y:S05]  /*0d20*/  EXIT ;  /* 0x000000000000794d */ /* 0x000fea0003800000 */
.L_x_19:
        /* <DEDUP_REMOVED lines=13> */
.L_x_22:


//--------------------- .nv.shared._Z11GPU_dgemv_2PdiiS_S_ --------------------------
	.section	.nv.shared._Z11GPU_dgemv_2PdiiS_S_,"aw",@nobits
	.sectionflags	@""
	.align	8
.nv.shared._Z11GPU_dgemv_2PdiiS_S_:
	.zero		9216


//--------------------- .nv.shared.reserved.0     --------------------------
	.section	.nv.shared.reserved.0,"aw",@nobits
	.weak		__nv_reservedSMEM_offset_0_alias
	.size		__nv_reservedSMEM_offset_0_alias, 0, 64
	.other		__nv_reservedSMEM_offset_0_alias,@"STO_CUDA_RESERVED_SHARED STV_DEFAULT"
__nv_reservedSMEM_offset_0_alias:
	.zero		0
	.zero		64


//--------------------- .nv.shared._Z11GPU_dgemv_3PdiiS_S_ --------------------------
	.section	.nv.shared._Z11GPU_dgemv_3PdiiS_S_,"aw",@nobits
	.sectionflags	@""
	.align	8
.nv.shared._Z11GPU_dgemv_3PdiiS_S_:
	.zero		9472


//--------------------- .nv.constant0._Z11GPU_dgemv_2PdiiS_S_ --------------------------
	.section	.nv.constant0._Z11GPU_dgemv_2PdiiS_S_,"a",@progbits
	.sectionflags	@""
	.align	4
.nv.constant0._Z11GPU_dgemv_2PdiiS_S_:
	.zero		928


//--------------------- .nv.constant0._Z11GPU_dgemv_3PdiiS_S_ --------------------------
	.section	.nv.constant0._Z11GPU_dgemv_3PdiiS_S_,"a",@progbits
	.sectionflags	@""
	.align	4
.nv.constant0._Z11GPU_dgemv_3PdiiS_S_:
	.zero		928


//--------------------- .nv.constant0._Z9GPU_dgemvPdiiS_S_ --------------------------
	.section	.nv.constant0._Z9GPU_dgemvPdiiS_S_,"a",@progbits
	.sectionflags	@""
	.align	4
.nv.constant0._Z9GPU_dgemvPdiiS_S_:
	.zero		928


//--------------------- SYMBOLS --------------------------

	.type		.nv.reservedSmem.offset0,@object
	.size		.nv.reservedSmem.offset0,0x4
	.type		.nv.reservedSmem.cap,@object
	.size		.nv.reservedSmem.cap,0x4
